//
// Generated by NVIDIA NVVM Compiler
//
// Compiler Build ID: CL-36424714
// Cuda compilation tools, release 13.0, V13.0.88
// Based on NVVM 20.0.0
//

.version 9.0
.target sm_100
.address_size 64

	// .globl	_Z3tspP4CityiPd
.extern .func  (.param .b64 func_retval0) malloc
(
	.param .b64 malloc_param_0
)
;
.extern .func free
(
	.param .b64 free_param_0
)
;

.visible .entry _Z3tspP4CityiPd(
	.param .u64 .ptr .align 1 _Z3tspP4CityiPd_param_0,
	.param .u32 _Z3tspP4CityiPd_param_1,
	.param .u64 .ptr .align 1 _Z3tspP4CityiPd_param_2
)
{
	.reg .pred 	%p<19>;
	.reg .b32 	%r<153>;
	.reg .b64 	%rd<37>;
	.reg .b64 	%fd<170>;

	ld.param.u64 	%rd12, [_Z3tspP4CityiPd_param_0];
	ld.param.u32 	%r27, [_Z3tspP4CityiPd_param_1];
	ld.param.u64 	%rd13, [_Z3tspP4CityiPd_param_2];
	cvta.to.global.u64 	%rd1, %rd13;
	cvta.to.global.u64 	%rd2, %rd12;
	add.s32 	%r1, %r27, -1;
	setp.lt.s32 	%p1, %r27, 2;
	@%p1 bra 	$L__BB0_28;
	mul.wide.u32 	%rd3, %r27, 24;
	and.b32  	%r2, %r27, 7;
	and.b32  	%r3, %r27, 3;
	add.s32 	%r29, %r27, 7;
	and.b32  	%r30, %r29, 7;
	add.s32 	%r4, %r30, -1;
	add.s32 	%r31, %r27, 3;
	and.b32  	%r5, %r31, 3;
	and.b32  	%r6, %r27, 2147483640;
	and.b32  	%r7, %r29, 3;
	and.b32  	%r8, %r31, 1;
	neg.s32 	%r9, %r6;
	mov.b32 	%r144, 0;
	mul.wide.u32 	%rd25, %r1, 24;
$L__BB0_2:
	setp.lt.u32 	%p2, %r27, 8;
	mul.wide.u32 	%rd14, %r144, 24;
	add.s64 	%rd4, %rd2, %rd14;
	ld.global.u32 	%r33, [%rd4];
	ld.global.f64 	%fd24, [%rd4+8];
	ld.global.f64 	%fd25, [%rd4+16];
	add.s32 	%r144, %r144, 1;
	.pragma "used_bytes_mask 15";
	ld.global.v2.u32 	{%r34, %r35}, [%rd4+24];
	ld.global.v2.u32 	{%r36, %r37}, [%rd4+32];
	ld.global.v2.u32 	{%r38, %r39}, [%rd4+40];
	st.global.v2.u32 	[%rd4], {%r34, %r35};
	st.global.v2.u32 	[%rd4+8], {%r36, %r37};
	st.global.v2.u32 	[%rd4+16], {%r38, %r39};
	st.global.u32 	[%rd4+24], %r33;
	st.global.f64 	[%rd4+32], %fd24;
	st.global.f64 	[%rd4+40], %fd25;
	{ // callseq 0, 0
	.param .b64 param0;
	st.param.b64 	[param0], %rd3;
	.param .b64 retval0;
	call.uni (retval0), 
	malloc, 
	(
	param0
	);
	ld.param.b64 	%rd15, [retval0];
	} // callseq 0
	mov.b32 	%r147, 0;
	@%p2 bra 	$L__BB0_5;
	add.s64 	%rd35, %rd2, 96;
	add.s64 	%rd36, %rd15, 96;
	mov.u32 	%r145, %r9;
$L__BB0_4:
	.pragma "nounroll";
	.pragma "used_bytes_mask 15";
	ld.global.v2.u32 	{%r40, %r41}, [%rd35+-96];
	ld.global.v2.u32 	{%r42, %r43}, [%rd35+-88];
	ld.global.v2.u32 	{%r44, %r45}, [%rd35+-80];
	st.v2.u32 	[%rd36+-96], {%r40, %r41};
	st.v2.u32 	[%rd36+-88], {%r42, %r43};
	st.v2.u32 	[%rd36+-80], {%r44, %r45};
	.pragma "used_bytes_mask 15";
	ld.global.v2.u32 	{%r46, %r47}, [%rd35+-72];
	ld.global.v2.u32 	{%r48, %r49}, [%rd35+-64];
	ld.global.v2.u32 	{%r50, %r51}, [%rd35+-56];
	st.v2.u32 	[%rd36+-72], {%r46, %r47};
	st.v2.u32 	[%rd36+-64], {%r48, %r49};
	st.v2.u32 	[%rd36+-56], {%r50, %r51};
	.pragma "used_bytes_mask 15";
	ld.global.v2.u32 	{%r52, %r53}, [%rd35+-48];
	ld.global.v2.u32 	{%r54, %r55}, [%rd35+-40];
	ld.global.v2.u32 	{%r56, %r57}, [%rd35+-32];
	st.v2.u32 	[%rd36+-48], {%r52, %r53};
	st.v2.u32 	[%rd36+-40], {%r54, %r55};
	st.v2.u32 	[%rd36+-32], {%r56, %r57};
	.pragma "used_bytes_mask 15";
	ld.global.v2.u32 	{%r58, %r59}, [%rd35+-24];
	ld.global.v2.u32 	{%r60, %r61}, [%rd35+-16];
	ld.global.v2.u32 	{%r62, %r63}, [%rd35+-8];
	st.v2.u32 	[%rd36+-24], {%r58, %r59};
	st.v2.u32 	[%rd36+-16], {%r60, %r61};
	st.v2.u32 	[%rd36+-8], {%r62, %r63};
	.pragma "used_bytes_mask 15";
	ld.global.v2.u32 	{%r64, %r65}, [%rd35];
	ld.global.v2.u32 	{%r66, %r67}, [%rd35+8];
	ld.global.v2.u32 	{%r68, %r69}, [%rd35+16];
	st.v2.u32 	[%rd36], {%r64, %r65};
	st.v2.u32 	[%rd36+8], {%r66, %r67};
	st.v2.u32 	[%rd36+16], {%r68, %r69};
	.pragma "used_bytes_mask 15";
	ld.global.v2.u32 	{%r70, %r71}, [%rd35+24];
	ld.global.v2.u32 	{%r72, %r73}, [%rd35+32];
	ld.global.v2.u32 	{%r74, %r75}, [%rd35+40];
	st.v2.u32 	[%rd36+24], {%r70, %r71};
	st.v2.u32 	[%rd36+32], {%r72, %r73};
	st.v2.u32 	[%rd36+40], {%r74, %r75};
	.pragma "used_bytes_mask 15";
	ld.global.v2.u32 	{%r76, %r77}, [%rd35+48];
	ld.global.v2.u32 	{%r78, %r79}, [%rd35+56];
	ld.global.v2.u32 	{%r80, %r81}, [%rd35+64];
	st.v2.u32 	[%rd36+48], {%r76, %r77};
	st.v2.u32 	[%rd36+56], {%r78, %r79};
	st.v2.u32 	[%rd36+64], {%r80, %r81};
	.pragma "used_bytes_mask 15";
	ld.global.v2.u32 	{%r82, %r83}, [%rd35+72];
	ld.global.v2.u32 	{%r84, %r85}, [%rd35+80];
	ld.global.v2.u32 	{%r86, %r87}, [%rd35+88];
	st.v2.u32 	[%rd36+72], {%r82, %r83};
	st.v2.u32 	[%rd36+80], {%r84, %r85};
	st.v2.u32 	[%rd36+88], {%r86, %r87};
	add.s32 	%r145, %r145, 8;
	add.s64 	%rd36, %rd36, 192;
	add.s64 	%rd35, %rd35, 192;
	setp.ne.s32 	%p3, %r145, 0;
	mov.u32 	%r147, %r6;
	@%p3 bra 	$L__BB0_4;
$L__BB0_5:
	setp.eq.s32 	%p4, %r2, 0;
	@%p4 bra 	$L__BB0_13;
	add.s32 	%r88, %r2, -1;
	setp.lt.u32 	%p5, %r88, 3;
	@%p5 bra 	$L__BB0_8;
	mul.wide.u32 	%rd16, %r147, 24;
	add.s64 	%rd17, %rd15, %rd16;
	add.s64 	%rd18, %rd2, %rd16;
	.pragma "used_bytes_mask 15";
	ld.global.v2.u32 	{%r89, %r90}, [%rd18];
	ld.global.v2.u32 	{%r91, %r92}, [%rd18+8];
	ld.global.v2.u32 	{%r93, %r94}, [%rd18+16];
	st.v2.u32 	[%rd17], {%r89, %r90};
	st.v2.u32 	[%rd17+8], {%r91, %r92};
	st.v2.u32 	[%rd17+16], {%r93, %r94};
	.pragma "used_bytes_mask 15";
	ld.global.v2.u32 	{%r95, %r96}, [%rd18+24];
	ld.global.v2.u32 	{%r97, %r98}, [%rd18+32];
	ld.global.v2.u32 	{%r99, %r100}, [%rd18+40];
	st.v2.u32 	[%rd17+24], {%r95, %r96};
	st.v2.u32 	[%rd17+32], {%r97, %r98};
	st.v2.u32 	[%rd17+40], {%r99, %r100};
	.pragma "used_bytes_mask 15";
	ld.global.v2.u32 	{%r101, %r102}, [%rd18+48];
	ld.global.v2.u32 	{%r103, %r104}, [%rd18+56];
	ld.global.v2.u32 	{%r105, %r106}, [%rd18+64];
	st.v2.u32 	[%rd17+48], {%r101, %r102};
	st.v2.u32 	[%rd17+56], {%r103, %r104};
	st.v2.u32 	[%rd17+64], {%r105, %r106};
	.pragma "used_bytes_mask 15";
	ld.global.v2.u32 	{%r107, %r108}, [%rd18+72];
	ld.global.v2.u32 	{%r109, %r110}, [%rd18+80];
	ld.global.v2.u32 	{%r111, %r112}, [%rd18+88];
	st.v2.u32 	[%rd17+72], {%r107, %r108};
	st.v2.u32 	[%rd17+80], {%r109, %r110};
	st.v2.u32 	[%rd17+88], {%r111, %r112};
	add.s32 	%r147, %r147, 4;
$L__BB0_8:
	setp.eq.s32 	%p6, %r3, 0;
	@%p6 bra 	$L__BB0_13;
	setp.eq.s32 	%p7, %r3, 1;
	@%p7 bra 	$L__BB0_11;
	mul.wide.u32 	%rd19, %r147, 24;
	add.s64 	%rd20, %rd15, %rd19;
	add.s64 	%rd21, %rd2, %rd19;
	.pragma "used_bytes_mask 15";
	ld.global.v2.u32 	{%r113, %r114}, [%rd21];
	ld.global.v2.u32 	{%r115, %r116}, [%rd21+8];
	ld.global.v2.u32 	{%r117, %r118}, [%rd21+16];
	st.v2.u32 	[%rd20], {%r113, %r114};
	st.v2.u32 	[%rd20+8], {%r115, %r116};
	st.v2.u32 	[%rd20+16], {%r117, %r118};
	.pragma "used_bytes_mask 15";
	ld.global.v2.u32 	{%r119, %r120}, [%rd21+24];
	ld.global.v2.u32 	{%r121, %r122}, [%rd21+32];
	ld.global.v2.u32 	{%r123, %r124}, [%rd21+40];
	st.v2.u32 	[%rd20+24], {%r119, %r120};
	st.v2.u32 	[%rd20+32], {%r121, %r122};
	st.v2.u32 	[%rd20+40], {%r123, %r124};
	add.s32 	%r147, %r147, 2;
$L__BB0_11:
	and.b32  	%r125, %r27, 1;
	setp.eq.b32 	%p8, %r125, 1;
	not.pred 	%p9, %p8;
	@%p9 bra 	$L__BB0_13;
	mul.wide.u32 	%rd22, %r147, 24;
	add.s64 	%rd23, %rd15, %rd22;
	add.s64 	%rd24, %rd2, %rd22;
	.pragma "used_bytes_mask 15";
	ld.global.v2.u32 	{%r126, %r127}, [%rd24];
	ld.global.v2.u32 	{%r128, %r129}, [%rd24+8];
	ld.global.v2.u32 	{%r130, %r131}, [%rd24+16];
	st.v2.u32 	[%rd23], {%r126, %r127};
	st.v2.u32 	[%rd23+8], {%r128, %r129};
	st.v2.u32 	[%rd23+16], {%r130, %r131};
$L__BB0_13:
	add.s32 	%r133, %r27, -2;
	setp.lt.u32 	%p10, %r133, 7;
	add.s64 	%rd26, %rd15, %rd25;
	ld.global.u32 	%r134, [%rd2];
	ld.global.f64 	%fd2, [%rd2+8];
	ld.global.f64 	%fd3, [%rd2+16];
	st.u32 	[%rd26], %r134;
	st.f64 	[%rd26+8], %fd2;
	st.f64 	[%rd26+16], %fd3;
	mov.b32 	%r151, 0;
	@%p10 bra 	$L__BB0_16;
	ld.f64 	%fd160, [%rd15+8];
	ld.f64 	%fd161, [%rd15+16];
	mov.b32 	%r149, 0;
$L__BB0_15:
	.pragma "nounroll";
	mul.wide.u32 	%rd27, %r149, 24;
	add.s64 	%rd28, %rd15, %rd27;
	ld.f64 	%fd27, [%rd28+32];
	ld.f64 	%fd28, [%rd28+40];
	sub.f64 	%fd29, %fd160, %fd27;
	sub.f64 	%fd30, %fd161, %fd28;
	mul.f64 	%fd31, %fd30, %fd30;
	fma.rn.f64 	%fd32, %fd29, %fd29, %fd31;
	sqrt.rn.f64 	%fd33, %fd32;
	add.f64 	%fd34, %fd163, %fd33;
	ld.f64 	%fd35, [%rd28+56];
	ld.f64 	%fd36, [%rd28+64];
	sub.f64 	%fd37, %fd27, %fd35;
	sub.f64 	%fd38, %fd28, %fd36;
	mul.f64 	%fd39, %fd38, %fd38;
	fma.rn.f64 	%fd40, %fd37, %fd37, %fd39;
	sqrt.rn.f64 	%fd41, %fd40;
	add.f64 	%fd42, %fd34, %fd41;
	ld.f64 	%fd43, [%rd28+80];
	ld.f64 	%fd44, [%rd28+88];
	sub.f64 	%fd45, %fd35, %fd43;
	sub.f64 	%fd46, %fd36, %fd44;
	mul.f64 	%fd47, %fd46, %fd46;
	fma.rn.f64 	%fd48, %fd45, %fd45, %fd47;
	sqrt.rn.f64 	%fd49, %fd48;
	add.f64 	%fd50, %fd42, %fd49;
	ld.f64 	%fd51, [%rd28+104];
	ld.f64 	%fd52, [%rd28+112];
	sub.f64 	%fd53, %fd43, %fd51;
	sub.f64 	%fd54, %fd44, %fd52;
	mul.f64 	%fd55, %fd54, %fd54;
	fma.rn.f64 	%fd56, %fd53, %fd53, %fd55;
	sqrt.rn.f64 	%fd57, %fd56;
	add.f64 	%fd58, %fd50, %fd57;
	ld.f64 	%fd59, [%rd28+128];
	ld.f64 	%fd60, [%rd28+136];
	sub.f64 	%fd61, %fd51, %fd59;
	sub.f64 	%fd62, %fd52, %fd60;
	mul.f64 	%fd63, %fd62, %fd62;
	fma.rn.f64 	%fd64, %fd61, %fd61, %fd63;
	sqrt.rn.f64 	%fd65, %fd64;
	add.f64 	%fd66, %fd58, %fd65;
	ld.f64 	%fd67, [%rd28+152];
	ld.f64 	%fd68, [%rd28+160];
	sub.f64 	%fd69, %fd59, %fd67;
	sub.f64 	%fd70, %fd60, %fd68;
	mul.f64 	%fd71, %fd70, %fd70;
	fma.rn.f64 	%fd72, %fd69, %fd69, %fd71;
	sqrt.rn.f64 	%fd73, %fd72;
	add.f64 	%fd74, %fd66, %fd73;
	ld.f64 	%fd75, [%rd28+176];
	ld.f64 	%fd76, [%rd28+184];
	sub.f64 	%fd77, %fd67, %fd75;
	sub.f64 	%fd78, %fd68, %fd76;
	mul.f64 	%fd79, %fd78, %fd78;
	fma.rn.f64 	%fd80, %fd77, %fd77, %fd79;
	sqrt.rn.f64 	%fd81, %fd80;
	add.f64 	%fd82, %fd74, %fd81;
	add.s32 	%r149, %r149, 8;
	ld.f64 	%fd160, [%rd28+200];
	ld.f64 	%fd161, [%rd28+208];
	sub.f64 	%fd83, %fd75, %fd160;
	sub.f64 	%fd84, %fd76, %fd161;
	mul.f64 	%fd85, %fd84, %fd84;
	fma.rn.f64 	%fd86, %fd83, %fd83, %fd85;
	sqrt.rn.f64 	%fd87, %fd86;
	add.f64 	%fd163, %fd82, %fd87;
	and.b32  	%r151, %r1, -8;
	setp.ne.s32 	%p11, %r149, %r151;
	@%p11 bra 	$L__BB0_15;
$L__BB0_16:
	and.b32  	%r136, %r1, 7;
	setp.eq.s32 	%p12, %r136, 0;
	@%p12 bra 	$L__BB0_24;
	setp.lt.u32 	%p13, %r4, 3;
	@%p13 bra 	$L__BB0_19;
	mul.wide.u32 	%rd29, %r151, 24;
	add.s64 	%rd30, %rd15, %rd29;
	ld.f64 	%fd89, [%rd30+8];
	ld.f64 	%fd90, [%rd30+16];
	ld.f64 	%fd91, [%rd30+32];
	ld.f64 	%fd92, [%rd30+40];
	sub.f64 	%fd93, %fd89, %fd91;
	sub.f64 	%fd94, %fd90, %fd92;
	mul.f64 	%fd95, %fd94, %fd94;
	fma.rn.f64 	%fd96, %fd93, %fd93, %fd95;
	sqrt.rn.f64 	%fd97, %fd96;
	add.f64 	%fd98, %fd163, %fd97;
	ld.f64 	%fd99, [%rd30+56];
	ld.f64 	%fd100, [%rd30+64];
	sub.f64 	%fd101, %fd91, %fd99;
	sub.f64 	%fd102, %fd92, %fd100;
	mul.f64 	%fd103, %fd102, %fd102;
	fma.rn.f64 	%fd104, %fd101, %fd101, %fd103;
	sqrt.rn.f64 	%fd105, %fd104;
	add.f64 	%fd106, %fd98, %fd105;
	ld.f64 	%fd107, [%rd30+80];
	ld.f64 	%fd108, [%rd30+88];
	sub.f64 	%fd109, %fd99, %fd107;
	sub.f64 	%fd110, %fd100, %fd108;
	mul.f64 	%fd111, %fd110, %fd110;
	fma.rn.f64 	%fd112, %fd109, %fd109, %fd111;
	sqrt.rn.f64 	%fd113, %fd112;
	add.f64 	%fd114, %fd106, %fd113;
	add.s32 	%r151, %r151, 4;
	ld.f64 	%fd115, [%rd30+104];
	ld.f64 	%fd116, [%rd30+112];
	sub.f64 	%fd117, %fd107, %fd115;
	sub.f64 	%fd118, %fd108, %fd116;
	mul.f64 	%fd119, %fd118, %fd118;
	fma.rn.f64 	%fd120, %fd117, %fd117, %fd119;
	sqrt.rn.f64 	%fd121, %fd120;
	add.f64 	%fd163, %fd114, %fd121;
$L__BB0_19:
	setp.eq.s32 	%p14, %r7, 0;
	@%p14 bra 	$L__BB0_24;
	setp.eq.s32 	%p15, %r5, 1;
	@%p15 bra 	$L__BB0_22;
	mul.wide.u32 	%rd31, %r151, 24;
	add.s64 	%rd32, %rd15, %rd31;
	ld.f64 	%fd123, [%rd32+8];
	ld.f64 	%fd124, [%rd32+16];
	ld.f64 	%fd125, [%rd32+32];
	ld.f64 	%fd126, [%rd32+40];
	sub.f64 	%fd127, %fd123, %fd125;
	sub.f64 	%fd128, %fd124, %fd126;
	mul.f64 	%fd129, %fd128, %fd128;
	fma.rn.f64 	%fd130, %fd127, %fd127, %fd129;
	sqrt.rn.f64 	%fd131, %fd130;
	add.f64 	%fd132, %fd163, %fd131;
	add.s32 	%r151, %r151, 2;
	ld.f64 	%fd133, [%rd32+56];
	ld.f64 	%fd134, [%rd32+64];
	sub.f64 	%fd135, %fd125, %fd133;
	sub.f64 	%fd136, %fd126, %fd134;
	mul.f64 	%fd137, %fd136, %fd136;
	fma.rn.f64 	%fd138, %fd135, %fd135, %fd137;
	sqrt.rn.f64 	%fd139, %fd138;
	add.f64 	%fd163, %fd132, %fd139;
$L__BB0_22:
	setp.eq.s32 	%p16, %r8, 0;
	@%p16 bra 	$L__BB0_24;
	mul.wide.u32 	%rd33, %r151, 24;
	add.s64 	%rd34, %rd15, %rd33;
	ld.f64 	%fd140, [%rd34+8];
	ld.f64 	%fd141, [%rd34+16];
	ld.f64 	%fd142, [%rd34+32];
	ld.f64 	%fd143, [%rd34+40];
	sub.f64 	%fd144, %fd140, %fd142;
	sub.f64 	%fd145, %fd141, %fd143;
	mul.f64 	%fd146, %fd145, %fd145;
	fma.rn.f64 	%fd147, %fd144, %fd144, %fd146;
	sqrt.rn.f64 	%fd148, %fd147;
	add.f64 	%fd163, %fd163, %fd148;
$L__BB0_24:
	ld.f64 	%fd149, [%rd15+8];
	ld.f64 	%fd150, [%rd15+16];
	sub.f64 	%fd151, %fd149, %fd2;
	sub.f64 	%fd152, %fd150, %fd3;
	mul.f64 	%fd153, %fd152, %fd152;
	fma.rn.f64 	%fd154, %fd151, %fd151, %fd153;
	sqrt.rn.f64 	%fd155, %fd154;
	add.f64 	%fd163, %fd163, %fd155;
	ld.global.f64 	%fd156, [%rd1];
	setp.geu.f64 	%p17, %fd163, %fd156;
	@%p17 bra 	$L__BB0_26;
	st.global.f64 	[%rd1], %fd163;
	bra.uni 	$L__BB0_27;
$L__BB0_26:
	ld.global.u32 	%r137, [%rd4];
	ld.global.f64 	%fd157, [%rd4+8];
	ld.global.f64 	%fd158, [%rd4+16];
	.pragma "used_bytes_mask 15";
	ld.global.v2.u32 	{%r138, %r139}, [%rd4+24];
	ld.global.v2.u32 	{%r140, %r141}, [%rd4+32];
	ld.global.v2.u32 	{%r142, %r143}, [%rd4+40];
	st.global.v2.u32 	[%rd4], {%r138, %r139};
	st.global.v2.u32 	[%rd4+8], {%r140, %r141};
	st.global.v2.u32 	[%rd4+16], {%r142, %r143};
	st.global.u32 	[%rd4+24], %r137;
	st.global.f64 	[%rd4+32], %fd157;
	st.global.f64 	[%rd4+40], %fd158;
$L__BB0_27:
	{ // callseq 1, 0
	.param .b64 param0;
	st.param.b64 	[param0], %rd15;
	call.uni 
	free, 
	(
	param0
	);
	} // callseq 1
	setp.ne.s32 	%p18, %r144, %r1;
	@%p18 bra 	$L__BB0_2;
$L__BB0_28:
	ret;

}


// ===== COMPILED SASS (sm_100) =====

	.target	sm_100

	.elftype	@"ET_EXEC"


//--------------------- .note.nv.tkinfo           --------------------------
	.section	.note.nv.tkinfo,"",@"SHT_NOTE"
	.sectionflags	@"SHF_NOTE_NV_TKINFO"
	.tkinfo
        /*0018*/ 	.word	0x00000002
        /*0030*/ 	.string	""
        /*0030*/ 	.string	"ptxas"
        /*0030*/ 	.string	"Cuda compilation tools, release 13.0, V13.0.88"
        /*0030*/ 	.string	"Build cuda_13.0.r13.0/compiler.36424714_0"
        /*0030*/ 	.string	"-arch sm_100 -m 64 "



//--------------------- .note.nv.cuinfo           --------------------------
	.section	.note.nv.cuinfo,"",@"SHT_NOTE"
	.sectionflags	@"SHF_NOTE_NV_CUINFO"
        /*0018*/ 	.short	0x0002
        /*001a*/ 	.short	0x0064
        /*001c*/ 	.short	0x0082
	.zero		2


//--------------------- .nv.info                  --------------------------
	.section	.nv.info,"",@"SHT_CUDA_INFO"
	.align	4


	//----- nvinfo : EIATTR_REGCOUNT
	.align		4
        /*0000*/ 	.byte	0x04, 0x2f
        /*0002*/ 	.short	(.L_1 - .L_0)
	.align		4
.L_0:
        /*0004*/ 	.word	index@(_Z3tspP4CityiPd)
        /*0008*/ 	.word	0x00000028


	//----- nvinfo : EIATTR_FRAME_SIZE
	.align		4
.L_1:
        /*000c*/ 	.byte	0x04, 0x11
        /*000e*/ 	.short	(.L_3 - .L_2)
	.align		4
.L_2:
        /*0010*/ 	.word	index@($__internal_0_$__cuda_sm20_dsqrt_rn_f64_mediumpath_v1)
        /*0014*/ 	.word	0x00000000


	//----- nvinfo : EIATTR_FRAME_SIZE
	.align		4
.L_3:
        /*0018*/ 	.byte	0x04, 0x11
        /*001a*/ 	.short	(.L_5 - .L_4)
	.align		4
.L_4:
        /*001c*/ 	.word	index@(_Z3tspP4CityiPd)
        /*0020*/ 	.word	0x00000000


	//----- nvinfo : EIATTR_MIN_STACK_SIZE
	.align		4
.L_5:
        /*0024*/ 	.byte	0x04, 0x12
        /*0026*/ 	.short	(.L_7 - .L_6)
	.align		4
.L_6:
        /*0028*/ 	.word	index@(_Z3tspP4CityiPd)
        /*002c*/ 	.word	0x00000000
.L_7:


//--------------------- .nv.compat                --------------------------
	.section	.nv.compat,"",@"SHT_CUDA_COMPAT_INFO"
	.align	4
        /*0000*/ 	.byte	0x02, 0x09, 0x00, 0x00, 0x02, 0x02, 0x01, 0x00, 0x02, 0x05, 0x05, 0x00, 0x03, 0x07, 0x01, 0x01
        /*0010*/ 	.byte	0x02, 0x03, 0x00, 0x00, 0x02, 0x06, 0x01, 0x00, 0x04, 0x0b, 0x08, 0x00, 0x01, 0x00, 0x00, 0x00
        /*0020*/ 	.byte	0x00, 0x00, 0x00, 0x00


//--------------------- .nv.info._Z3tspP4CityiPd  --------------------------
	.section	.nv.info._Z3tspP4CityiPd,"",@"SHT_CUDA_INFO"
	.sectionflags	@""
	.align	4


	//----- nvinfo : EIATTR_CUDA_API_VERSION
	.align		4
        /*0000*/ 	.byte	0x04, 0x37
        /*0002*/ 	.short	(.L_9 - .L_8)
.L_8:
        /*0004*/ 	.word	0x00000082


	//----- nvinfo : EIATTR_KPARAM_INFO
	.align		4
.L_9:
        /*0008*/ 	.byte	0x04, 0x17
        /*000a*/ 	.short	(.L_11 - .L_10)
.L_10:
        /*000c*/ 	.word	0x00000000
        /*0010*/ 	.short	0x0002
        /*0012*/ 	.short	0x0010
        /*0014*/ 	.byte	0x00, 0xf5, 0x21, 0x00


	//----- nvinfo : EIATTR_KPARAM_INFO
	.align		4
.L_11:
        /*0018*/ 	.byte	0x04, 0x17
        /*001a*/ 	.short	(.L_13 - .L_12)
.L_12:
        /*001c*/ 	.word	0x00000000
        /*0020*/ 	.short	0x0001
        /*0022*/ 	.short	0x0008
        /*0024*/ 	.byte	0x00, 0xf0, 0x11, 0x00


	//----- nvinfo : EIATTR_KPARAM_INFO
	.align		4
.L_13:
        /*0028*/ 	.byte	0x04, 0x17
        /*002a*/ 	.short	(.L_15 - .L_14)
.L_14:
        /*002c*/ 	.word	0x00000000
        /*0030*/ 	.short	0x0000
        /*0032*/ 	.short	0x0000
        /*0034*/ 	.byte	0x00, 0xf5, 0x21, 0x00


	//----- nvinfo : EIATTR_SPARSE_MMA_MASK
	.align		4
.L_15:
        /*0038*/ 	.byte	0x03, 0x50
        /*003a*/ 	.short	0x0000


	//----- nvinfo : EIATTR_MAXREG_COUNT
	.align		4
        /*003c*/ 	.byte	0x03, 0x1b
        /*003e*/ 	.short	0x00ff


	//----- nvinfo : EIATTR_EXTERNS
	.align		4
        /*0040*/ 	.byte	0x04, 0x0f
        /*0042*/ 	.short	(.L_17 - .L_16)


	//   ....[0]....
	.align		4
.L_16:
        /*0044*/ 	.word	index@(malloc)


	//   ....[1]....
	.align		4
        /*0048*/ 	.word	index@(free)


	//----- nvinfo : EIATTR_MERCURY_ISA_VERSION
	.align		4
.L_17:
        /*004c*/ 	.byte	0x03, 0x5f
        /*004e*/ 	.short	0x0101


	//----- nvinfo : EIATTR_UNUSED_LOAD_BYTE_OFFSET
	.align		4
        /*0050*/ 	.byte	0x04, 0x44
        /*0052*/ 	.short	(.L_19 - .L_18)


	//   ....[0]....
.L_18:
        /*0054*/ 	.word	0x00000180
        /*0058*/ 	.word	0x0000000f


	//   ....[1]....
        /*005c*/ 	.word	0x00000420
        /*0060*/ 	.word	0x0000000f


	//   ....[2]....
        /*0064*/ 	.word	0x000004a0
        /*0068*/ 	.word	0x0000000f


	//   ....[3]....
        /*006c*/ 	.word	0x00000500
        /*0070*/ 	.word	0x0000000f


	//   ....[4]....
        /*0074*/ 	.word	0x00000560
        /*0078*/ 	.word	0x0000000f


	//   ....[5]....
        /*007c*/ 	.word	0x000005c0
        /*0080*/ 	.word	0x0000000f


	//   ....[6]....
        /*0084*/ 	.word	0x00000620
        /*0088*/ 	.word	0x0000000f


	//   ....[7]....
        /*008c*/ 	.word	0x00000680
        /*0090*/ 	.word	0x0000000f


	//   ....[8]....
        /*0094*/ 	.word	0x000006e0
        /*0098*/ 	.word	0x0000000f


	//   ....[9]....
        /*009c*/ 	.word	0x00000850
        /*00a0*/ 	.word	0x0000000f


	//   ....[10]....
        /*00a4*/ 	.word	0x000008c0
        /*00a8*/ 	.word	0x0000000f


	//   ....[11]....
        /*00ac*/ 	.word	0x00000920
        /*00b0*/ 	.word	0x0000000f


	//   ....[12]....
        /*00b4*/ 	.word	0x00000980
        /*00b8*/ 	.word	0x0000000f


	//   ....[13]....
        /*00bc*/ 	.word	0x00000a70
        /*00c0*/ 	.word	0x0000000f


	//   ....[14]....
        /*00c4*/ 	.word	0x00000b10
        /*00c8*/ 	.word	0x0000000f


	//   ....[15]....
        /*00cc*/ 	.word	0x00000b90
        /*00d0*/ 	.word	0x0000000f


	//   ....[16]....
        /*00d4*/ 	.word	0x00003330
        /*00d8*/ 	.word	0x0000000f


	//----- nvinfo : EIATTR_VRC_CTA_INIT_COUNT
	.align		4
.L_19:
        /*00dc*/ 	.byte	0x02, 0x4a
	.zero		1
	.zero		1


	//----- nvinfo : EIATTR_SYSCALL_OFFSETS
	.align		4
        /*00e0*/ 	.byte	0x04, 0x46
        /*00e2*/ 	.short	(.L_21 - .L_20)


	//   ....[0]....
.L_20:
        /*00e4*/ 	.word	0x000002f0


	//   ....[1]....
        /*00e8*/ 	.word	0x00003400


	//----- nvinfo : EIATTR_EXIT_INSTR_OFFSETS
	.align		4
.L_21:
        /*00ec*/ 	.byte	0x04, 0x1c
        /*00ee*/ 	.short	(.L_23 - .L_22)


	//   ....[0]....
.L_22:
        /*00f0*/ 	.word	0x00000040


	//   ....[1]....
        /*00f4*/ 	.word	0x00003440


	//----- nvinfo : EIATTR_CRS_STACK_SIZE
	.align		4
.L_23:
        /*00f8*/ 	.byte	0x04, 0x1e
        /*00fa*/ 	.short	(.L_25 - .L_24)
.L_24:
        /*00fc*/ 	.word	0x00000000


	//----- nvinfo : EIATTR_CBANK_PARAM_SIZE
	.align		4
.L_25:
        /*0100*/ 	.byte	0x03, 0x19
        /*0102*/ 	.short	0x0018


	//----- nvinfo : EIATTR_PARAM_CBANK
	.align		4
        /*0104*/ 	.byte	0x04, 0x0a
        /*0106*/ 	.short	(.L_27 - .L_26)
	.align		4
.L_26:
        /*0108*/ 	.word	index@(.nv.constant0._Z3tspP4CityiPd)
        /*010c*/ 	.short	0x0380
        /*010e*/ 	.short	0x0018


	//----- nvinfo : EIATTR_SW_WAR
	.align		4
.L_27:
        /*0110*/ 	.byte	0x04, 0x36
        /*0112*/ 	.short	(.L_29 - .L_28)
.L_28:
        /*0114*/ 	.word	0x00000008
.L_29:


//--------------------- .nv.callgraph             --------------------------
	.section	.nv.callgraph,"",@"SHT_CUDA_CALLGRAPH"
	.align	4
	.sectionentsize	8
	.align		4
        /*0000*/ 	.word	0x00000000
	.align		4
        /*0004*/ 	.word	0xffffffff
	.align		4
        /*0008*/ 	.word	index@(_Z3tspP4CityiPd)
	.align		4
        /*000c*/ 	.word	index@(free)
	.align		4
        /*0010*/ 	.word	index@(_Z3tspP4CityiPd)
	.align		4
        /*0014*/ 	.word	index@(malloc)
	.align		4
        /*0018*/ 	.word	0x00000000
	.align		4
        /*001c*/ 	.word	0xfffffffe
	.align		4
        /*0020*/ 	.word	0x00000000
	.align		4
        /*0024*/ 	.word	0xfffffffd
	.align		4
        /*0028*/ 	.word	0x00000000
	.align		4
        /*002c*/ 	.word	0xfffffffc


//--------------------- .nv.constant4             --------------------------
	.section	.nv.constant4,"a",@progbits
	.align	8
	.align		8
.nv.constant4:
        /*0000*/ 	.dword	malloc
	.align		8
        /*0008*/ 	.dword	free


//--------------------- .text._Z3tspP4CityiPd     --------------------------
	.section	.text._Z3tspP4CityiPd,"ax",@progbits
	.align	128
        .global         _Z3tspP4CityiPd
        .type           _Z3tspP4CityiPd,@function
        .size           _Z3tspP4CityiPd,(.L_x_52 - _Z3tspP4CityiPd)
        .other          _Z3tspP4CityiPd,@"STO_CUDA_ENTRY STV_DEFAULT"
_Z3tspP4CityiPd:
.text._Z3tspP4CityiPd:
[----:B------:R-:W0:Y:S01]  /*0000*/  LDC R1, c[0x0][0x37c] ;  /* 0x0000df00ff017b82 */ /* 0x000e220000000800 */
[----:B------:R-:W1:Y:S02]  /*0010*/  LDCU UR41, c[0x0][0x388] ;  /* 0x00007100ff2977ac */ /* 0x000e640008000800 */
[----:B-1----:R-:W-:-:S06]  /*0020*/  UISETP.GE.AND UP0, UPT, UR41, 0x2, UPT ;  /* 0x000000022900788c */ /* 0x002fcc000bf06270 */
[----:B------:R-:W-:-:S13]  /*0030*/  PLOP3.LUT P0, PT, PT, PT, UP0, 0x80, 0x8 ;  /* 0x000000000008781c */ /* 0x000fda0003f0f008 */
[----:B------:R-:W-:Y:S05]  /*0040*/  @!P0 EXIT ;  /* 0x000000000000894d */ /* 0x000fea0003800000 */
[----:B------:R-:W-:Y:S01]  /*0050*/  UIADD3 UR45, UPT, UPT, UR41, 0x7, URZ ;  /* 0x00000007292d7890 */ /* 0x000fe2000fffe0ff */
[----:B------:R-:W-:Y:S01]  /*0060*/  BSSY.RECONVERGENT B6, `(.L_x_0) ;  /* 0x000033d000067945 */ /* 0x000fe20003800200 */
[----:B------:R-:W-:Y:S01]  /*0070*/  UIADD3 UR42, UPT, UPT, UR41, -0x1, URZ ;  /* 0xffffffff292a7890 */ /* 0x000fe2000fffe0ff */
[----:B------:R-:W-:Y:S01]  /*0080*/  IMAD.MOV.U32 R2, RZ, RZ, RZ ;  /* 0x000000ffff027224 */ /* 0x000fe200078e00ff */
[----:B------:R-:W-:Y:S02]  /*0090*/  UIMAD.WIDE.U32 UR38, UR41, 0x18, URZ ;  /* 0x00000018292678a5 */ /* 0x000fe4000f8e00ff */
[----:B------:R-:W-:Y:S02]  /*00a0*/  ULOP3.LUT UR43, UR41, 0x7, URZ, 0xc0, !UPT ;  /* 0x00000007292b7892 */ /* 0x000fe4000f8ec0ff */
[----:B------:R-:W-:Y:S02]  /*00b0*/  ULOP3.LUT UR44, UR41, 0x3, URZ, 0xc0, !UPT ;  /* 0x00000003292c7892 */ /* 0x000fe4000f8ec0ff */
[----:B------:R-:W-:-:S02]  /*00c0*/  UIADD3 UR46, UPT, UPT, UR41, 0x3, URZ ;  /* 0x00000003292e7890 */ /* 0x000fc4000fffe0ff */
[----:B------:R-:W-:Y:S02]  /*00d0*/  ULOP3.LUT UR41, UR41, 0x7ffffff8, URZ, 0xc0, !UPT ;  /* 0x7ffffff829297892 */ /* 0x000fe4000f8ec0ff */
[----:B------:R-:W-:Y:S01]  /*00e0*/  ULOP3.LUT UR4, UR45, 0x7, URZ, 0xc0, !UPT ;  /* 0x000000072d047892 */ /* 0x000fe2000f8ec0ff */
[----:B------:R-:W1:Y:S01]  /*00f0*/  LDCU.64 UR36, c[0x0][0x358] ;  /* 0x00006b00ff2477ac */ /* 0x000e620008000a00 */
[----:B------:R-:W-:Y:S02]  /*0100*/  ULOP3.LUT UR47, UR46, 0x3, URZ, 0xc0, !UPT ;  /* 0x000000032e2f7892 */ /* 0x000fe4000f8ec0ff */
[----:B------:R-:W-:Y:S02]  /*0110*/  UIADD3 UR48, UPT, UPT, -UR41, URZ, URZ ;  /* 0x000000ff29307290 */ /* 0x000fe4000fffe1ff */
[----:B------:R-:W-:-:S12]  /*0120*/  UIADD3 UR40, UPT, UPT, UR4, -0x1, URZ ;  /* 0xffffffff04287890 */ /* 0x000fd8000fffe0ff */
.L_x_46:
[----:B------:R-:W2:Y:S08]  /*0130*/  LDC.64 R16, c[0x0][0x380] ;  /* 0x0000e000ff107b82 */ /* 0x000eb00000000a00 */
[----:B------:R-:W3:Y:S01]  /*0140*/  LDC R18, c[0x0][0x388] ;  /* 0x0000e200ff127b82 */ /* 0x000ee20000000800 */
[----:B--2---:R-:W-:-:S05]  /*0150*/  IMAD.WIDE.U32 R16, R2, 0x18, R16 ;  /* 0x0000001802107825 */ /* 0x004fca00078e0010 */
[----:B-1----:R-:W2:Y:S04]  /*0160*/  LDG.E.64 R14, desc[UR36][R16.64+0x28] ;  /* 0x00002824100e7981 */ /* 0x002ea8000c1e1b00 */
[----:B------:R-:W4:Y:S04]  /*0170*/  LDG.E.64 R6, desc[UR36][R16.64+0x10] ;  /* 0x0000102410067981 */ /* 0x000f28000c1e1b00 */
[----:B------:R-:W5:Y:S04]  /*0180*/  LDG.E.64 R8, desc[UR36][R16.64+0x18] ;  /* 0x0000182410087981 */ /* 0x000f68000c1e1b00 */
[----:B------:R-:W5:Y:S04]  /*0190*/  LDG.E R3, desc[UR36][R16.64] ;  /* 0x0000002410037981 */ /* 0x000f68000c1e1900 */
[----:B------:R-:W5:Y:S04]  /*01a0*/  LDG.E.64 R12, desc[UR36][R16.64+0x8] ;  /* 0x00000824100c7981 */ /* 0x000f68000c1e1b00 */
[----:B------:R-:W5:Y:S01]  /*01b0*/  LDG.E.64 R4, desc[UR36][R16.64+0x20] ;  /* 0x0000202410047981 */ /* 0x000f62000c1e1b00 */
[----:B------:R-:W-:Y:S01]  /*01c0*/  VIADD R2, R2, 0x1 ;  /* 0x0000000102027836 */ /* 0x000fe20000000000 */
[----:B------:R-:W-:-:S02]  /*01d0*/  MOV R0, 0x0 ;  /* 0x0000000000007802 */ /* 0x000fc40000000f00 */
[----:B---3--:R-:W-:Y:S02]  /*01e0*/  ISETP.GE.U32.AND P1, PT, R18, 0x8, PT ;  /* 0x000000081200780c */ /* 0x008fe40003f26070 */
[----:B------:R-:W-:Y:S01]  /*01f0*/  ISETP.NE.AND P0, PT, R2, UR42, PT ;  /* 0x0000002a02007c0c */ /* 0x000fe2000bf05270 */
[----:B------:R1:W3:Y:S03]  /*0200*/  LDC.64 R10, c[0x4][R0] ;  /* 0x01000000000a7b82 */ /* 0x0002e60000000a00 */
[----:B------:R-:W-:Y:S02]  /*0210*/  P2R R25, PR, RZ, 0x1 ;  /* 0x00000001ff197803 */ /* 0x000fe40000000000 */
[----:B-1----:R-:W-:Y:S01]  /*0220*/  P2R R0, PR, RZ, 0x2 ;  /* 0x00000002ff007803 */ /* 0x002fe20000000000 */
[----:B--2---:R-:W-:Y:S04]  /*0230*/  STG.E.64 desc[UR36][R16.64+0x10], R14 ;  /* 0x0000100e10007986 */ /* 0x004fe8000c101b24 */
[----:B----4-:R-:W-:Y:S04]  /*0240*/  STG.E.64 desc[UR36][R16.64+0x28], R6 ;  /* 0x0000280610007986 */ /* 0x010fe8000c101b24 */
[----:B-----5:R-:W-:Y:S04]  /*0250*/  STG.E.64 desc[UR36][R16.64], R8 ;  /* 0x0000000810007986 */ /* 0x020fe8000c101b24 */
[----:B------:R-:W-:Y:S04]  /*0260*/  STG.E desc[UR36][R16.64+0x18], R3 ;  /* 0x0000180310007986 */ /* 0x000fe8000c101924 */
[----:B------:R1:W-:Y:S04]  /*0270*/  STG.E.64 desc[UR36][R16.64+0x20], R12 ;  /* 0x0000200c10007986 */ /* 0x0003e8000c101b24 */
[----:B------:R2:W-:Y:S01]  /*0280*/  STG.E.64 desc[UR36][R16.64+0x8], R4 ;  /* 0x0000080410007986 */ /* 0x0005e2000c101b24 */
[----:B-1----:R-:W-:Y:S01]  /*0290*/  MOV R13, UR39 ;  /* 0x00000027000d7c02 */ /* 0x002fe20008000f00 */
[----:B------:R-:W-:-:S02]  /*02a0*/  IMAD.U32 R12, RZ, RZ, UR38 ;  /* 0x00000026ff0c7e24 */ /* 0x000fc4000f8e00ff */
[----:B--2---:R-:W-:Y:S01]  /*02b0*/  IMAD.U32 R5, RZ, RZ, UR39 ;  /* 0x00000027ff057e24 */ /* 0x004fe2000f8e00ff */
[----:B------:R-:W-:Y:S01]  /*02c0*/  MOV R4, UR38 ;  /* 0x0000002600047c02 */ /* 0x000fe20008000f00 */
[----:B---3--:R-:W-:-:S07]  /*02d0*/  IMAD.MOV.U32 R5, RZ, RZ, R13 ;  /* 0x000000ffff057224 */ /* 0x008fce00078e000d */
[----:B------:R-:W-:-:S07]  /*02e0*/  LEPC R20, `(.L_x_1) ;  /* 0x000000001014794e */ /* 0x000fce0000000000 */
[----:B0-----:R-:W-:Y:S05]  /*02f0*/  CALL.ABS.NOINC R10 ;  /* 0x000000000a007343 */ /* 0x001fea0003c00000 */
.L_x_1:
[----:B------:R-:W0:Y:S01]  /*0300*/  LDCU.64 UR6, c[0x0][0x380] ;  /* 0x00007000ff0677ac */ /* 0x000e220008000a00 */
[----:B------:R-:W-:Y:S01]  /*0310*/  ISETP.GE.U32.AND P6, PT, R18, 0x8, PT ;  /* 0x000000081200780c */ /* 0x000fe20003fc6070 */
[----:B------:R-:W-:Y:S01]  /*0320*/  IMAD.MOV.U32 R3, RZ, RZ, RZ ;  /* 0x000000ffff037224 */ /* 0x000fe200078e00ff */
[----:B------:R-:W-:Y:S01]  /*0330*/  UMOV UR4, 0x60 ;  /* 0x0000006000047882 */ /* 0x000fe20000000000 */
[----:B------:R-:W-:Y:S02]  /*0340*/  UMOV UR5, 0x0 ;  /* 0x0000000000057882 */ /* 0x000fe40000000000 */
[----:B0-----:R-:W-:-:S08]  /*0350*/  UIMAD.WIDE.U32 UR4, UR6, 0x1, UR4 ;  /* 0x00000001060478a5 */ /* 0x001fd0000f8e0004 */
[----:B------:R-:W-:Y:S05]  /*0360*/  @!P6 BRA `(.L_x_2) ;  /* 0x000000040018e947 */ /* 0x000fea0003800000 */
[----:B------:R-:W-:Y:S01]  /*0370*/  UIADD3 UR6, UPT, UPT, UR5, UR7, URZ ;  /* 0x0000000705067290 */ /* 0x000fe2000fffe0ff */
[----:B------:R-:W-:Y:S01]  /*0380*/  MOV R6, UR4 ;  /* 0x0000000400067c02 */ /* 0x000fe20008000f00 */
[----:B------:R-:W-:Y:S01]  /*0390*/  BSSY.RECONVERGENT B0, `(.L_x_3) ;  /* 0x0000042000007945 */ /* 0x000fe20003800200 */
[----:B------:R-:W-:Y:S01]  /*03a0*/  IADD3 R3, P0, PT, R4, 0x60, RZ ;  /* 0x0000006004037810 */ /* 0x000fe20007f1e0ff */
[----:B------:R-:W-:Y:S01]  /*03b0*/  IMAD.U32 R7, RZ, RZ, UR5 ;  /* 0x00000005ff077e24 */ /* 0x000fe2000f8e00ff */
[----:B------:R-:W-:Y:S01]  /*03c0*/  MOV R0, UR48 ;  /* 0x0000003000007c02 */ /* 0x000fe20008000f00 */
[----:B------:R-:W-:Y:S02]  /*03d0*/  IMAD.MOV.U32 R12, RZ, RZ, R6 ;  /* 0x000000ffff0c7224 */ /* 0x000fe400078e0006 */
[----:B------:R-:W-:Y:S02]  /*03e0*/  IMAD.X R18, RZ, RZ, R5, P0 ;  /* 0x000000ffff127224 */ /* 0x000fe400000e0605 */
[----:B------:R-:W-:-:S07]  /*03f0*/  IMAD.U32 R13, RZ, RZ, UR6 ;  /* 0x00000006ff0d7e24 */ /* 0x000fce000f8e00ff */
.L_x_4:
[----:B------:R-:W-:Y:S01]  /*0400*/  MOV R6, R12 ;  /* 0x0000000c00067202 */ /* 0x000fe20000000f00 */
[----:B------:R-:W-:-:S05]  /*0410*/  IMAD.MOV.U32 R7, RZ, RZ, R13 ;  /* 0x000000ffff077224 */ /* 0x000fca00078e000d */
[----:B0-----:R-:W2:Y:S04]  /*0420*/  LDG.E.64 R10, desc[UR36][R6.64+-0x60] ;  /* 0xffffa024060a7981 */ /* 0x001ea8000c1e1b00 */
[----:B------:R-:W3:Y:S04]  /*0430*/  LDG.E.64 R12, desc[UR36][R6.64+-0x58] ;  /* 0xffffa824060c7981 */ /* 0x000ee8000c1e1b00 */
[----:B------:R-:W4:Y:S01]  /*0440*/  LDG.E.64 R14, desc[UR36][R6.64+-0x50] ;  /* 0xffffb024060e7981 */ /* 0x000f22000c1e1b00 */
[----:B------:R-:W-:Y:S01]  /*0450*/  IMAD.MOV.U32 R8, RZ, RZ, R3 ;  /* 0x000000ffff087224 */ /* 0x000fe200078e0003 */
[----:B------:R-:W-:-:S05]  /*0460*/  MOV R9, R18 ;  /* 0x0000001200097202 */ /* 0x000fca0000000f00 */
[----:B--2---:R0:W-:Y:S04]  /*0470*/  ST.E.64 desc[UR36][R8.64+-0x60], R10 ;  /* 0xffffa00a08007985 */ /* 0x0041e8000c101b24 */
[----:B---3--:R1:W-:Y:S04]  /*0480*/  ST.E.64 desc[UR36][R8.64+-0x58], R12 ;  /* 0xffffa80c08007985 */ /* 0x0083e8000c101b24 */
[----:B----4-:R2:W-:Y:S04]  /*0490*/  ST.E.64 desc[UR36][R8.64+-0x50], R14 ;  /* 0xffffb00e08007985 */ /* 0x0105e8000c101b24 */
[----:B------:R-:W3:Y:S04]  /*04a0*/  LDG.E.64 R18, desc[UR36][R6.64+-0x48] ;  /* 0xffffb82406127981 */ /* 0x000ee8000c1e1b00 */
[----:B------:R-:W4:Y:S04]  /*04b0*/  LDG.E.64 R20, desc[UR36][R6.64+-0x40] ;  /* 0xffffc02406147981 */ /* 0x000f28000c1e1b00 */
[----:B------:R-:W5:Y:S04]  /*04c0*/  LDG.E.64 R26, desc[UR36][R6.64+-0x38] ;  /* 0xffffc824061a7981 */ /* 0x000f68000c1e1b00 */
[----:B---3--:R3:W-:Y:S04]  /*04d0*/  ST.E.64 desc[UR36][R8.64+-0x48], R18 ;  /* 0xffffb81208007985 */ /* 0x0087e8000c101b24 */
[----:B----4-:R4:W-:Y:S04]  /*04e0*/  ST.E.64 desc[UR36][R8.64+-0x40], R20 ;  /* 0xffffc01408007985 */ /* 0x0109e8000c101b24 */
[----:B-----5:R5:W-:Y:S04]  /*04f0*/  ST.E.64 desc[UR36][R8.64+-0x38], R26 ;  /* 0xffffc81a08007985 */ /* 0x020be8000c101b24 */
[----:B------:R-:W2:Y:S04]  /*0500*/  LDG.E.64 R28, desc[UR36][R6.64+-0x30] ;  /* 0xffffd024061c7981 */ /* 0x000ea8000c1e1b00 */
[----:B------:R-:W3:Y:S04]  /*0510*/  LDG.E.64 R30, desc[UR36][R6.64+-0x28] ;  /* 0xffffd824061e7981 */ /* 0x000ee8000c1e1b00 */
[----:B0-----:R-:W4:Y:S04]  /*0520*/  LDG.E.64 R10, desc[UR36][R6.64+-0x20] ;  /* 0xffffe024060a7981 */ /* 0x001f28000c1e1b00 */
[----:B--2---:R0:W-:Y:S04]  /*0530*/  ST.E.64 desc[UR36][R8.64+-0x30], R28 ;  /* 0xffffd01c08007985 */ /* 0x0041e8000c101b24 */
[----:B---3--:R-:W-:Y:S04]  /*0540*/  ST.E.64 desc[UR36][R8.64+-0x28], R30 ;  /* 0xffffd81e08007985 */ /* 0x008fe8000c101b24 */
[----:B----4-:R2:W-:Y:S04]  /*0550*/  ST.E.64 desc[UR36][R8.64+-0x20], R10 ;  /* 0xffffe00a08007985 */ /* 0x0105e8000c101b24 */
[----:B-1----:R-:W3:Y:S04]  /*0560*/  LDG.E.64 R12, desc[UR36][R6.64+-0x18] ;  /* 0xffffe824060c7981 */ /* 0x002ee8000c1e1b00 */
[----:B------:R-:W4:Y:S04]  /*0570*/  LDG.E.64 R14, desc[UR36][R6.64+-0x10] ;  /* 0xfffff024060e7981 */ /* 0x000f28000c1e1b00 */
[----:B------:R-:W5:Y:S04]  /*0580*/  LDG.E.64 R18, desc[UR36][R6.64+-0x8] ;  /* 0xfffff82406127981 */ /* 0x000f68000c1e1b00 */
[----:B---3--:R1:W-:Y:S04]  /*0590*/  ST.E.64 desc[UR36][R8.64+-0x18], R12 ;  /* 0xffffe80c08007985 */ /* 0x0083e8000c101b24 */
[----:B----4-:R3:W-:Y:S04]  /*05a0*/  ST.E.64 desc[UR36][R8.64+-0x10], R14 ;  /* 0xfffff00e08007985 */ /* 0x0107e8000c101b24 */
[----:B-----5:R4:W-:Y:S04]  /*05b0*/  ST.E.64 desc[UR36][R8.64+-0x8], R18 ;  /* 0xfffff81208007985 */ /* 0x0209e8000c101b24 */
[----:B------:R-:W5:Y:S04]  /*05c0*/  LDG.E.64 R20, desc[UR36][R6.64] ;  /* 0x0000002406147981 */ /* 0x000f68000c1e1b00 */
[----:B------:R-:W2:Y:S04]  /*05d0*/  LDG.E.64 R26, desc[UR36][R6.64+0x8] ;  /* 0x00000824061a7981 */ /* 0x000ea8000c1e1b00 */
[----:B0-----:R-:W3:Y:S04]  /*05e0*/  LDG.E.64 R28, desc[UR36][R6.64+0x10] ;  /* 0x00001024061c7981 */ /* 0x001ee8000c1e1b00 */
[----:B-----5:R0:W-:Y:S04]  /*05f0*/  ST.E.64 desc[UR36][R8.64], R20 ;  /* 0x0000001408007985 */ /* 0x0201e8000c101b24 */
[----:B--2---:R2:W-:Y:S04]  /*0600*/  ST.E.64 desc[UR36][R8.64+0x8], R26 ;  /* 0x0000081a08007985 */ /* 0x0045e8000c101b24 */
[----:B---3--:R3:W-:Y:S04]  /*0610*/  ST.E.64 desc[UR36][R8.64+0x10], R28 ;  /* 0x0000101c08007985 */ /* 0x0087e8000c101b24 */
[----:B------:R-:W5:Y:S04]  /*0620*/  LDG.E.64 R10, desc[UR36][R6.64+0x18] ;  /* 0x00001824060a7981 */ /* 0x000f68000c1e1b00 */
[----:B------:R-:W4:Y:S04]  /*0630*/  LDG.E.64 R30, desc[UR36][R6.64+0x20] ;  /* 0x00002024061e7981 */ /* 0x000f28000c1e1b00 */
[----:B-1----:R-:W2:Y:S04]  /*0640*/  LDG.E.64 R12, desc[UR36][R6.64+0x28] ;  /* 0x00002824060c7981 */ /* 0x002ea8000c1e1b00 */
[----:B-----5:R1:W-:Y:S04]  /*0650*/  ST.E.64 desc[UR36][R8.64+0x18], R10 ;  /* 0x0000180a08007985 */ /* 0x0203e8000c101b24 */
[----:B----4-:R-:W-:Y:S04]  /*0660*/  ST.E.64 desc[UR36][R8.64+0x20], R30 ;  /* 0x0000201e08007985 */ /* 0x010fe8000c101b24 */
[----:B--2---:R2:W-:Y:S04]  /*0670*/  ST.E.64 desc[UR36][R8.64+0x28], R12 ;  /* 0x0000280c08007985 */ /* 0x0045e8000c101b24 */
[----:B------:R-:W4:Y:S04]  /*0680*/  LDG.E.64 R14, desc[UR36][R6.64+0x30] ;  /* 0x00003024060e7981 */ /* 0x000f28000c1e1b00 */
[----:B------:R-:W5:Y:S04]  /*0690*/  LDG.E.64 R18, desc[UR36][R6.64+0x38] ;  /* 0x0000382406127981 */ /* 0x000f68000c1e1b00 */
[----:B0-----:R-:W3:Y:S04]  /*06a0*/  LDG.E.64 R20, desc[UR36][R6.64+0x40] ;  /* 0x0000402406147981 */ /* 0x001ee8000c1e1b00 */
[----:B----4-:R-:W-:Y:S04]  /*06b0*/  ST.E.64 desc[UR36][R8.64+0x30], R14 ;  /* 0x0000300e08007985 */ /* 0x010fe8000c101b24 */
[----:B-----5:R0:W-:Y:S04]  /*06c0*/  ST.E.64 desc[UR36][R8.64+0x38], R18 ;  /* 0x0000381208007985 */ /* 0x0201e8000c101b24 */
[----:B---3--:R3:W-:Y:S04]  /*06d0*/  ST.E.64 desc[UR36][R8.64+0x40], R20 ;  /* 0x0000401408007985 */ /* 0x0087e8000c101b24 */
[----:B------:R-:W4:Y:S04]  /*06e0*/  LDG.E.64 R26, desc[UR36][R6.64+0x48] ;  /* 0x00004824061a7981 */ /* 0x000f28000c1e1b00 */
[----:B------:R-:W5:Y:S04]  /*06f0*/  LDG.E.64 R28, desc[UR36][R6.64+0x50] ;  /* 0x00005024061c7981 */ /* 0x000f68000c1e1b00 */
[----:B-1----:R-:W3:Y:S01]  /*0700*/  LDG.E.64 R10, desc[UR36][R6.64+0x58] ;  /* 0x00005824060a7981 */ /* 0x002ee2000c1e1b00 */
[----:B------:R-:W-:Y:S01]  /*0710*/  VIADD R0, R0, 0x8 ;  /* 0x0000000800007836 */ /* 0x000fe20000000000 */
[----:B------:R-:W-:-:S02]  /*0720*/  IADD3 R3, P1, PT, R8, 0xc0, RZ ;  /* 0x000000c008037810 */ /* 0x000fc40007f3e0ff */
[----:B--2---:R-:W-:Y:S02]  /*0730*/  IADD3 R12, P2, PT, R6, 0xc0, RZ ;  /* 0x000000c0060c7810 */ /* 0x004fe40007f5e0ff */
[----:B------:R-:W-:Y:S01]  /*0740*/  ISETP.NE.AND P0, PT, R0, RZ, PT ;  /* 0x000000ff0000720c */ /* 0x000fe20003f05270 */
[----:B0-----:R-:W-:Y:S01]  /*0750*/  IMAD.X R18, RZ, RZ, R9, P1 ;  /* 0x000000ffff127224 */ /* 0x001fe200008e0609 */
[----:B------:R-:W-:Y:S01]  /*0760*/  IADD3.X R13, PT, PT, RZ, R7, RZ, P2, !PT ;  /* 0x00000007ff0d7210 */ /* 0x000fe200017fe4ff */
[----:B----4-:R0:W-:Y:S04]  /*0770*/  ST.E.64 desc[UR36][R8.64+0x48], R26 ;  /* 0x0000481a08007985 */ /* 0x0101e8000c101b24 */
[----:B-----5:R0:W-:Y:S04]  /*0780*/  ST.E.64 desc[UR36][R8.64+0x50], R28 ;  /* 0x0000501c08007985 */ /* 0x0201e8000c101b24 */
[----:B---3--:R0:W-:Y:S02]  /*0790*/  ST.E.64 desc[UR36][R8.64+0x58], R10 ;  /* 0x0000580a08007985 */ /* 0x0081e4000c101b24 */
[----:B------:R-:W-:Y:S05]  /*07a0*/  @P0 BRA `(.L_x_4) ;  /* 0xfffffffc00140947 */ /* 0x000fea000383ffff */
[----:B------:R-:W-:Y:S05]  /*07b0*/  BSYNC.RECONVERGENT B0 ;  /* 0x0000000000007941 */ /* 0x000fea0003800200 */
.L_x_3:
[----:B------:R-:W-:-:S07]  /*07c0*/  IMAD.U32 R3, RZ, RZ, UR41 ;  /* 0x00000029ff037e24 */ /* 0x000fce000f8e00ff */
.L_x_2:
[----:B------:R-:W-:-:S09]  /*07d0*/  UISETP.NE.AND UP0, UPT, UR43, URZ, UPT ;  /* 0x000000ff2b00728c */ /* 0x000fd2000bf05270 */
[----:B------:R-:W-:Y:S05]  /*07e0*/  BRA.U !UP0, `(.L_x_5) ;  /* 0x0000000508047547 */ /* 0x000fea000b800000 */
[----:B------:R-:W-:Y:S02]  /*07f0*/  UIADD3 UR4, UPT, UPT, UR43, -0x1, URZ ;  /* 0xffffffff2b047890 */ /* 0x000fe4000fffe0ff */
[----:B------:R-:W-:Y:S02]  /*0800*/  UISETP.NE.AND UP1, UPT, UR44, URZ, UPT ;  /* 0x000000ff2c00728c */ /* 0x000fe4000bf25270 */
[----:B------:R-:W-:-:S09]  /*0810*/  UISETP.GE.U32.AND UP0, UPT, UR4, 0x3, UPT ;  /* 0x000000030400788c */ /* 0x000fd2000bf06070 */
[----:B------:R-:W-:Y:S05]  /*0820*/  BRA.U !UP0, `(.L_x_6) ;  /* 0x0000000108707547 */ /* 0x000fea000b800000 */
[----:B0-----:R-:W0:Y:S02]  /*0830*/  LDC.64 R8, c[0x0][0x380] ;  /* 0x0000e000ff087b82 */ /* 0x001e240000000a00 */
[----:B0-----:R-:W-:-:S05]  /*0840*/  IMAD.WIDE.U32 R8, R3, 0x18, R8 ;  /* 0x0000001803087825 */ /* 0x001fca00078e0008 */
[----:B------:R-:W2:Y:S04]  /*0850*/  LDG.E.64 R10, desc[UR36][R8.64] ;  /* 0x00000024080a7981 */ /* 0x000ea8000c1e1b00 */
[----:B------:R-:W3:Y:S04]  /*0860*/  LDG.E.64 R12, desc[UR36][R8.64+0x8] ;  /* 0x00000824080c7981 */ /* 0x000ee8000c1e1b00 */
[----:B------:R-:W4:Y:S01]  /*0870*/  LDG.E.64 R14, desc[UR36][R8.64+0x10] ;  /* 0x00001024080e7981 */ /* 0x000f22000c1e1b00 */
[----:B------:R-:W-:-:S05]  /*0880*/  IMAD.WIDE.U32 R6, R3, 0x18, R4 ;  /* 0x0000001803067825 */ /* 0x000fca00078e0004 */
        /* <DEDUP_REMOVED lines=15> */
[----:B-1----:R-:W2:Y:S04]  /*0980*/  LDG.E.64 R12, desc[UR36][R8.64+0x48] ;  /* 0x00004824080c7981 */ /* 0x002ea8000c1e1b00 */
[----:B------:R-:W3:Y:S04]  /*0990*/  LDG.E.64 R14, desc[UR36][R8.64+0x50] ;  /* 0x00005024080e7981 */ /* 0x000ee8000c1e1b00 */
[----:B------:R-:W5:Y:S01]  /*09a0*/  LDG.E.64 R18, desc[UR36][R8.64+0x58] ;  /* 0x0000582408127981 */ /* 0x000f62000c1e1b00 */
[----:B------:R-:W-:-:S03]  /*09b0*/  VIADD R3, R3, 0x4 ;  /* 0x0000000403037836 */ /* 0x000fc60000000000 */
[----:B--2---:R4:W-:Y:S04]  /*09c0*/  ST.E.64 desc[UR36][R6.64+0x48], R12 ;  /* 0x0000480c06007985 */ /* 0x0049e8000c101b24 */
[----:B---3--:R4:W-:Y:S04]  /*09d0*/  ST.E.64 desc[UR36][R6.64+0x50], R14 ;  /* 0x0000500e06007985 */ /* 0x0089e8000c101b24 */
[----:B-----5:R4:W-:Y:S02]  /*09e0*/  ST.E.64 desc[UR36][R6.64+0x58], R18 ;  /* 0x0000581206007985 */ /* 0x0209e4000c101b24 */
.L_x_6:
[----:B------:R-:W-:Y:S05]  /*09f0*/  BRA.U !UP1, `(.L_x_5) ;  /* 0x0000000109807547 */ /* 0x000fea000b800000 */
[----:B------:R-:W-:Y:S01]  /*0a00*/  UISETP.NE.AND UP0, UPT, UR44, 0x1, UPT ;  /* 0x000000012c00788c */ /* 0x000fe2000bf05270 */
[----:B------:R-:W1:Y:S05]  /*0a10*/  LDC R0, c[0x0][0x388] ;  /* 0x0000e200ff007b82 */ /* 0x000e6a0000000800 */
[----:B------:R-:W-:-:S05]  /*0a20*/  PLOP3.LUT P1, PT, PT, PT, UP0, 0x80, 0x8 ;  /* 0x000000000008781c */ /* 0x000fca0003f2f008 */
[----:B------:R-:W4:Y:S02]  /*0a30*/  @UP0 LDCU.64 UR4, c[0x0][0x380] ;  /* 0x00007000ff0407ac */ /* 0x000f240008000a00 */
[----:B----4-:R-:W-:Y:S01]  /*0a40*/  MOV R6, UR4 ;  /* 0x0000000400067c02 */ /* 0x010fe20008000f00 */
[----:B------:R-:W-:-:S05]  /*0a50*/  IMAD.U32 R7, RZ, RZ, UR5 ;  /* 0x00000005ff077e24 */ /* 0x000fca000f8e00ff */
[----:B------:R-:W-:-:S05]  /*0a60*/  @P1 IMAD.WIDE.U32 R6, R3, 0x18, R6 ;  /* 0x0000001803061825 */ /* 0x000fca00078e0006 */
[----:B------:R-:W2:Y:S04]  /*0a70*/  @P1 LDG.E.64 R12, desc[UR36][R6.64] ;  /* 0x00000024060c1981 */ /* 0x000ea8000c1e1b00 */
[----:B------:R-:W3:Y:S04]  /*0a80*/  @P1 LDG.E.64 R14, desc[UR36][R6.64+0x8] ;  /* 0x00000824060e1981 */ /* 0x000ee8000c1e1b00 */
[----:B------:R-:W4:Y:S01]  /*0a90*/  @P1 LDG.E.64 R18, desc[UR36][R6.64+0x10] ;  /* 0x0000102406121981 */ /* 0x000f22000c1e1b00 */
[----:B0-----:R-:W-:Y:S01]  /*0aa0*/  @P1 IMAD.WIDE.U32 R10, R3, 0x18, R4 ;  /* 0x00000018030a1825 */ /* 0x001fe200078e0004 */
[----:B-1----:R-:W-:-:S04]  /*0ab0*/  LOP3.LUT R0, R0, 0x1, RZ, 0xc0, !PT ;  /* 0x0000000100007812 */ /* 0x002fc800078ec0ff */
[----:B------:R-:W-:-:S13]  /*0ac0*/  ISETP.NE.U32.AND P0, PT, R0, 0x1, PT ;  /* 0x000000010000780c */ /* 0x000fda0003f05070 */
[----:B------:R-:W0:Y:S01]  /*0ad0*/  @!P0 LDC.64 R8, c[0x0][0x380] ;  /* 0x0000e000ff088b82 */ /* 0x000e220000000a00 */
[----:B--2---:R1:W-:Y:S04]  /*0ae0*/  @P1 ST.E.64 desc[UR36][R10.64], R12 ;  /* 0x0000000c0a001985 */ /* 0x0043e8000c101b24 */
[----:B---3--:R2:W-:Y:S04]  /*0af0*/  @P1 ST.E.64 desc[UR36][R10.64+0x8], R14 ;  /* 0x0000080e0a001985 */ /* 0x0085e8000c101b24 */
[----:B----4-:R3:W-:Y:S04]  /*0b00*/  @P1 ST.E.64 desc[UR36][R10.64+0x10], R18 ;  /* 0x000010120a001985 */ /* 0x0107e8000c101b24 */
[----:B------:R-:W4:Y:S04]  /*0b10*/  @P1 LDG.E.64 R20, desc[UR36][R6.64+0x18] ;  /* 0x0000182406141981 */ /* 0x000f28000c1e1b00 */
[----:B------:R-:W5:Y:S04]  /*0b20*/  @P1 LDG.E.64 R26, desc[UR36][R6.64+0x20] ;  /* 0x00002024061a1981 */ /* 0x000f68000c1e1b00 */
[----:B------:R-:W2:Y:S01]  /*0b30*/  @P1 LDG.E.64 R28, desc[UR36][R6.64+0x28] ;  /* 0x00002824061c1981 */ /* 0x000ea2000c1e1b00 */
[----:B------:R-:W-:-:S04]  /*0b40*/  @P1 VIADD R3, R3, 0x2 ;  /* 0x0000000203031836 */ /* 0x000fc80000000000 */
[C---:B0-----:R-:W-:Y:S01]  /*0b50*/  @!P0 IMAD.WIDE.U32 R8, R3.reuse, 0x18, R8 ;  /* 0x0000001803088825 */ /* 0x041fe200078e0008 */
[----:B----4-:R0:W-:Y:S04]  /*0b60*/  @P1 ST.E.64 desc[UR36][R10.64+0x18], R20 ;  /* 0x000018140a001985 */ /* 0x0101e8000c101b24 */
[----:B-----5:R0:W-:Y:S04]  /*0b70*/  @P1 ST.E.64 desc[UR36][R10.64+0x20], R26 ;  /* 0x0000201a0a001985 */ /* 0x0201e8000c101b24 */
[----:B--2---:R0:W-:Y:S04]  /*0b80*/  @P1 ST.E.64 desc[UR36][R10.64+0x28], R28 ;  /* 0x0000281c0a001985 */ /* 0x0041e8000c101b24 */
[----:B-1----:R-:W2:Y:S04]  /*0b90*/  @!P0 LDG.E.64 R12, desc[UR36][R8.64] ;  /* 0x00000024080c8981 */ /* 0x002ea8000c1e1b00 */
[----:B------:R-:W4:Y:S04]  /*0ba0*/  @!P0 LDG.E.64 R14, desc[UR36][R8.64+0x8] ;  /* 0x00000824080e8981 */ /* 0x000f28000c1e1b00 */
[----:B---3--:R-:W3:Y:S01]  /*0bb0*/  @!P0 LDG.E.64 R18, desc[UR36][R8.64+0x10] ;  /* 0x0000102408128981 */ /* 0x008ee2000c1e1b00 */
[----:B------:R-:W-:-:S05]  /*0bc0*/  @!P0 IMAD.WIDE.U32 R6, R3, 0x18, R4 ;  /* 0x0000001803068825 */ /* 0x000fca00078e0004 */
[----:B--2---:R0:W-:Y:S04]  /*0bd0*/  @!P0 ST.E.64 desc[UR36][R6.64], R12 ;  /* 0x0000000c06008985 */ /* 0x0041e8000c101b24 */
[----:B----4-:R0:W-:Y:S04]  /*0be0*/  @!P0 ST.E.64 desc[UR36][R6.64+0x8], R14 ;  /* 0x0000080e06008985 */ /* 0x0101e8000c101b24 */
[----:B---3--:R0:W-:Y:S02]  /*0bf0*/  @!P0 ST.E.64 desc[UR36][R6.64+0x10], R18 ;  /* 0x0000101206008985 */ /* 0x0081e4000c101b24 */
.L_x_5:
[----:B0---4-:R-:W0:Y:S01]  /*0c00*/  LDC.64 R12, c[0x0][0x380] ;  /* 0x0000e000ff0c7b82 */ /* 0x011e220000000a00 */
[----:B------:R-:W1:Y:S01]  /*0c10*/  LDCU UR4, c[0x0][0x388] ;  /* 0x00007100ff0477ac */ /* 0x000e620008000800 */
[----:B0-----:R-:W2:Y:S04]  /*0c20*/  LDG.E R15, desc[UR36][R12.64] ;  /* 0x000000240c0f7981 */ /* 0x001ea8000c1e1900 */
[----:B------:R-:W3:Y:S04]  /*0c30*/  LDG.E.64 R6, desc[UR36][R12.64+0x8] ;  /* 0x000008240c067981 */ /* 0x000ee8000c1e1b00 */
[----:B------:R-:W4:Y:S01]  /*0c40*/  LDG.E.64 R8, desc[UR36][R12.64+0x10] ;  /* 0x000010240c087981 */ /* 0x000f22000c1e1b00 */
[----:B------:R-:W-:Y:S01]  /*0c50*/  MOV R11, UR42 ;  /* 0x0000002a000b7c02 */ /* 0x000fe20008000f00 */
[----:B-1----:R-:W-:Y:S01]  /*0c60*/  UIADD3 UR4, UPT, UPT, UR4, -0x2, URZ ;  /* 0xfffffffe04047890 */ /* 0x002fe2000fffe0ff */
[----:B------:R-:W-:-:S03]  /*0c70*/  IMAD.MOV.U32 R3, RZ, RZ, RZ ;  /* 0x000000ffff037224 */ /* 0x000fc600078e00ff */
[----:B------:R-:W-:Y:S01]  /*0c80*/  IMAD.WIDE.U32 R10, R11, 0x18, R4 ;  /* 0x000000180b0a7825 */ /* 0x000fe200078e0004 */
[----:B------:R-:W-:-:S04]  /*0c90*/  UISETP.GE.U32.AND UP0, UPT, UR4, 0x7, UPT ;  /* 0x000000070400788c */ /* 0x000fc8000bf06070 */
[----:B--2---:R0:W-:Y:S04]  /*0ca0*/  ST.E desc[UR36][R10.64], R15 ;  /* 0x0000000f0a007985 */ /* 0x0041e8000c101924 */
[----:B---3--:R0:W-:Y:S04]  /*0cb0*/  ST.E.64 desc[UR36][R10.64+0x8], R6 ;  /* 0x000008060a007985 */ /* 0x0081e8000c101b24 */
[----:B----4-:R0:W-:Y:S01]  /*0cc0*/  ST.E.64 desc[UR36][R10.64+0x10], R8 ;  /* 0x000010080a007985 */ /* 0x0101e2000c101b24 */
[----:B------:R-:W-:Y:S05]  /*0cd0*/  BRA.U !UP0, `(.L_x_7) ;  /* 0x0000001108c87547 */ /* 0x000fea000b800000 */
[----:B------:R1:W5:Y:S04]  /*0ce0*/  LD.E.64 R26, desc[UR36][R4.64+0x8] ;  /* 0x00000824041a7980 */ /* 0x000368000c101b00 */
[----:B------:R1:W5:Y:S01]  /*0cf0*/  LD.E.64 R28, desc[UR36][R4.64+0x10] ;  /* 0x00001024041c7980 */ /* 0x000362000c101b00 */
[----:B------:R-:W-:Y:S01]  /*0d00*/  BSSY.RECONVERGENT B1, `(.L_x_8) ;  /* 0x000012e000017945 */ /* 0x000fe20003800200 */
[----:B------:R-:W-:-:S07]  /*0d10*/  IMAD.MOV.U32 R3, RZ, RZ, RZ ;  /* 0x000000ffff037224 */ /* 0x000fce00078e00ff */
.L_x_25:
[----:B0-----:R-:W-:-:S05]  /*0d20*/  IMAD.WIDE.U32 R10, R3, 0x18, R4 ;  /* 0x00000018030a7825 */ /* 0x001fca00078e0004 */
[----:B------:R-:W2:Y:S04]  /*0d30*/  LD.E.64 R34, desc[UR36][R10.64+0x28] ;  /* 0x000028240a227980 */ /* 0x000ea8000c101b00 */
[----:B------:R-:W3:Y:S01]  /*0d40*/  LD.E.64 R32, desc[UR36][R10.64+0x20] ;  /* 0x000020240a207980 */ /* 0x000ee2000c101b00 */
[----:B------:R-:W-:Y:S01]  /*0d50*/  IMAD.MOV.U32 R14, RZ, RZ, 0x0 ;  /* 0x00000000ff0e7424 */ /* 0x000fe200078e00ff */
[----:B------:R-:W-:Y:S01]  /*0d60*/  BSSY.RECONVERGENT B2, `(.L_x_9) ;  /* 0x000001e000027945 */ /* 0x000fe20003800200 */
[----:B------:R-:W-:Y:S01]  /*0d70*/  IMAD.MOV.U32 R15, RZ, RZ, 0x3fd80000 ;  /* 0x3fd80000ff0f7424 */ /* 0x000fe200078e00ff */
[----:B--2--5:R-:W-:Y:S02]  /*0d80*/  DADD R28, -R34, R28 ;  /* 0x00000000221c7229 */ /* 0x024fe4000000011c */
[----:B---3--:R-:W-:-:S06]  /*0d90*/  DADD R26, -R32, R26 ;  /* 0x00000000201a7229 */ /* 0x008fcc000000011a */
[----:B------:R-:W-:-:S08]  /*0da0*/  DMUL R28, R28, R28 ;  /* 0x0000001c1c1c7228 */ /* 0x000fd00000000000 */
[----:B------:R-:W-:-:S06]  /*0db0*/  DFMA R18, R26, R26, R28 ;  /* 0x0000001a1a12722b */ /* 0x000fcc000000001c */
[----:B------:R-:W0:Y:S04]  /*0dc0*/  MUFU.RSQ64H R21, R19 ;  /* 0x0000001300157308 */ /* 0x000e280000001c00 */
[----:B------:R-:W-:-:S04]  /*0dd0*/  IADD3 R20, PT, PT, R19, -0x3500000, RZ ;  /* 0xfcb0000013147810 */ /* 0x000fc80007ffe0ff */
[----:B------:R-:W-:Y:S02]  /*0de0*/  ISETP.GE.U32.AND P0, PT, R20, 0x7ca00000, PT ;  /* 0x7ca000001400780c */ /* 0x000fe40003f06070 */
[----:B0-----:R-:W-:-:S08]  /*0df0*/  DMUL R12, R20, R20 ;  /* 0x00000014140c7228 */ /* 0x001fd00000000000 */
[----:B------:R-:W-:-:S08]  /*0e00*/  DFMA R12, R18, -R12, 1 ;  /* 0x3ff00000120c742b */ /* 0x000fd0000000080c */
[----:B------:R-:W-:Y:S02]  /*0e10*/  DFMA R14, R12, R14, 0.5 ;  /* 0x3fe000000c0e742b */ /* 0x000fe4000000000e */
[----:B------:R-:W-:-:S08]  /*0e20*/  DMUL R12, R20, R12 ;  /* 0x0000000c140c7228 */ /* 0x000fd00000000000 */
[----:B------:R-:W-:-:S08]  /*0e30*/  DFMA R14, R14, R12, R20 ;  /* 0x0000000c0e0e722b */ /* 0x000fd00000000014 */
[----:B------:R-:W-:Y:S02]  /*0e40*/  DMUL R28, R18, R14 ;  /* 0x0000000e121c7228 */ /* 0x000fe40000000000 */
[----:B------:R-:W-:Y:S01]  /*0e50*/  IADD3 R27, PT, PT, R15, -0x100000, RZ ;  /* 0xfff000000f1b7810 */ /* 0x000fe20007ffe0ff */
[----:B------:R-:W-:-:S05]  /*0e60*/  IMAD.MOV.U32 R26, RZ, RZ, R14 ;  /* 0x000000ffff1a7224 */ /* 0x000fca00078e000e */
[----:B------:R-:W-:-:S08]  /*0e70*/  DFMA R30, R28, -R28, R18 ;  /* 0x8000001c1c1e722b */ /* 0x000fd00000000012 */
[----:B------:R-:W-:Y:S01]  /*0e80*/  DFMA R12, R30, R26, R28 ;  /* 0x0000001a1e0c722b */ /* 0x000fe2000000001c */
[----:B------:R-:W-:Y:S10]  /*0e90*/  @!P0 BRA `(.L_x_10) ;  /* 0x0000000000288947 */ /* 0x000ff40003800000 */
[----:B------:R-:W-:Y:S01]  /*0ea0*/  IMAD.MOV.U32 R0, RZ, RZ, R14 ;  /* 0x000000ffff007224 */ /* 0x000fe200078e000e */
[----:B------:R-:W-:Y:S01]  /*0eb0*/  MOV R14, R30 ;  /* 0x0000001e000e7202 */ /* 0x000fe20000000f00 */
[----:B------:R-:W-:Y:S01]  /*0ec0*/  IMAD.MOV.U32 R15, RZ, RZ, R31 ;  /* 0x000000ffff0f7224 */ /* 0x000fe200078e001f */
[----:B------:R-:W-:Y:S01]  /*0ed0*/  MOV R13, R29 ;  /* 0x0000001d000d7202 */ /* 0x000fe20000000f00 */
[----:B------:R-:W-:Y:S01]  /*0ee0*/  IMAD.MOV.U32 R12, RZ, RZ, R28 ;  /* 0x000000ffff0c7224 */ /* 0x000fe200078e001c */
[----:B------:R-:W-:Y:S01]  /*0ef0*/  MOV R24, 0xf20 ;  /* 0x00000f2000187802 */ /* 0x000fe20000000f00 */
[----:B------:R-:W-:-:S07]  /*0f00*/  IMAD.MOV.U32 R37, RZ, RZ, R27 ;  /* 0x000000ffff257224 */ /* 0x000fce00078e001b */
[----:B-1----:R-:W-:Y:S05]  /*0f10*/  CALL.REL.NOINC `($__internal_0_$__cuda_sm20_dsqrt_rn_f64_mediumpath_v1) ;  /* 0x00000024004c7944 */ /* 0x002fea0003c00000 */
[----:B------:R-:W-:Y:S01]  /*0f20*/  IMAD.MOV.U32 R12, RZ, RZ, R0 ;  /* 0x000000ffff0c7224 */ /* 0x000fe200078e0000 */
[----:B------:R-:W-:-:S07]  /*0f30*/  MOV R13, R15 ;  /* 0x0000000f000d7202 */ /* 0x000fce0000000f00 */
.L_x_10:
[----:B------:R-:W-:Y:S05]  /*0f40*/  BSYNC.RECONVERGENT B2 ;  /* 0x0000000000027941 */ /* 0x000fea0003800200 */
.L_x_9:
[----:B------:R-:W2:Y:S04]  /*0f50*/  LD.E.64 R30, desc[UR36][R10.64+0x40] ;  /* 0x000040240a1e7980 */ /* 0x000ea8000c101b00 */
[----:B------:R-:W3:Y:S01]  /*0f60*/  LD.E.64 R26, desc[UR36][R10.64+0x38] ;  /* 0x000038240a1a7980 */ /* 0x000ee2000c101b00 */
[----:B------:R-:W-:Y:S01]  /*0f70*/  IMAD.MOV.U32 R18, RZ, RZ, 0x0 ;  /* 0x00000000ff127424 */ /* 0x000fe200078e00ff */
[----:B------:R-:W-:Y:S01]  /*0f80*/  MOV R19, 0x3fd80000 ;  /* 0x3fd8000000137802 */ /* 0x000fe20000000f00 */
[----:B------:R-:W-:Y:S01]  /*0f90*/  DADD R22, R22, R12 ;  /* 0x0000000016167229 */ /* 0x000fe2000000000c */
[----:B------:R-:W-:Y:S01]  /*0fa0*/  BSSY.RECONVERGENT B2, `(.L_x_11) ;  /* 0x000001f000027945 */ /* 0x000fe20003800200 */
[----:B--2---:R-:W-:Y:S02]  /*0fb0*/  DADD R34, R34, -R30 ;  /* 0x0000000022227229 */ /* 0x004fe4000000081e */
[----:B---3--:R-:W-:-:S06]  /*0fc0*/  DADD R32, R32, -R26 ;  /* 0x0000000020207229 */ /* 0x008fcc000000081a */
[----:B------:R-:W-:-:S08]  /*0fd0*/  DMUL R34, R34, R34 ;  /* 0x0000002222227228 */ /* 0x000fd00000000000 */
[----:B------:R-:W-:-:S06]  /*0fe0*/  DFMA R34, R32, R32, R34 ;  /* 0x000000202022722b */ /* 0x000fcc0000000022 */
[----:B------:R-:W0:Y:S04]  /*0ff0*/  MUFU.RSQ64H R21, R35 ;  /* 0x0000002300157308 */ /* 0x000e280000001c00 */
[----:B------:R-:W-:-:S05]  /*1000*/  VIADD R20, R35, 0xfcb00000 ;  /* 0xfcb0000023147836 */ /* 0x000fca0000000000 */
[----:B------:R-:W-:Y:S01]  /*1010*/  ISETP.GE.U32.AND P0, PT, R20, 0x7ca00000, PT ;  /* 0x7ca000001400780c */ /* 0x000fe20003f06070 */
[----:B0-----:R-:W-:-:S08]  /*1020*/  DMUL R14, R20, R20 ;  /* 0x00000014140e7228 */ /* 0x001fd00000000000 */
[----:B------:R-:W-:-:S08]  /*1030*/  DFMA R14, R34, -R14, 1 ;  /* 0x3ff00000220e742b */ /* 0x000fd0000000080e */
[----:B------:R-:W-:Y:S02]  /*1040*/  DFMA R18, R14, R18, 0.5 ;  /* 0x3fe000000e12742b */ /* 0x000fe40000000012 */
[----:B------:R-:W-:-:S08]  /*1050*/  DMUL R14, R20, R14 ;  /* 0x0000000e140e7228 */ /* 0x000fd00000000000 */
[----:B------:R-:W-:-:S08]  /*1060*/  DFMA R14, R18, R14, R20 ;  /* 0x0000000e120e722b */ /* 0x000fd00000000014 */
[----:B------:R-:W-:Y:S02]  /*1070*/  DMUL R32, R34, R14 ;  /* 0x0000000e22207228 */ /* 0x000fe40000000000 */
[----:B------:R-:W-:Y:S02]  /*1080*/  VIADD R29, R15, 0xfff00000 ;  /* 0xfff000000f1d7836 */ /* 0x000fe40000000000 */
[----:B------:R-:W-:-:S04]  /*1090*/  IMAD.MOV.U32 R28, RZ, RZ, R14 ;  /* 0x000000ffff1c7224 */ /* 0x000fc800078e000e */
[----:B------:R-:W-:-:S08]  /*10a0*/  DFMA R36, R32, -R32, R34 ;  /* 0x800000202024722b */ /* 0x000fd00000000022 */
[----:B------:R-:W-:Y:S01]  /*10b0*/  DFMA R12, R36, R28, R32 ;  /* 0x0000001c240c722b */ /* 0x000fe20000000020 */
[----:B------:R-:W-:Y:S10]  /*10c0*/  @!P0 BRA `(.L_x_12) ;  /* 0x0000000000308947 */ /* 0x000ff40003800000 */
[----:B------:R-:W-:Y:S01]  /*10d0*/  MOV R0, R14 ;  /* 0x0000000e00007202 */ /* 0x000fe20000000f00 */
[----:B------:R-:W-:Y:S01]  /*10e0*/  IMAD.MOV.U32 R15, RZ, RZ, R37 ;  /* 0x000000ffff0f7224 */ /* 0x000fe200078e0025 */
[----:B------:R-:W-:Y:S01]  /*10f0*/  MOV R14, R36 ;  /* 0x00000024000e7202 */ /* 0x000fe20000000f00 */
[----:B------:R-:W-:Y:S01]  /*1100*/  IMAD.MOV.U32 R18, RZ, RZ, R34 ;  /* 0x000000ffff127224 */ /* 0x000fe200078e0022 */
[----:B------:R-:W-:Y:S01]  /*1110*/  MOV R13, R33 ;  /* 0x00000021000d7202 */ /* 0x000fe20000000f00 */
[----:B------:R-:W-:Y:S01]  /*1120*/  IMAD.MOV.U32 R19, RZ, RZ, R35 ;  /* 0x000000ffff137224 */ /* 0x000fe200078e0023 */
[----:B------:R-:W-:Y:S01]  /*1130*/  MOV R24, 0x1170 ;  /* 0x0000117000187802 */ /* 0x000fe20000000f00 */
[----:B------:R-:W-:Y:S02]  /*1140*/  IMAD.MOV.U32 R12, RZ, RZ, R32 ;  /* 0x000000ffff0c7224 */ /* 0x000fe400078e0020 */
[----:B------:R-:W-:-:S07]  /*1150*/  IMAD.MOV.U32 R37, RZ, RZ, R29 ;  /* 0x000000ffff257224 */ /* 0x000fce00078e001d */
[----:B-1----:R-:W-:Y:S05]  /*1160*/  CALL.REL.NOINC `($__internal_0_$__cuda_sm20_dsqrt_rn_f64_mediumpath_v1) ;  /* 0x0000002000b87944 */ /* 0x002fea0003c00000 */
[----:B------:R-:W-:Y:S01]  /*1170*/  IMAD.MOV.U32 R12, RZ, RZ, R0 ;  /* 0x000000ffff0c7224 */ /* 0x000fe200078e0000 */
[----:B------:R-:W-:-:S07]  /*1180*/  MOV R13, R15 ;  /* 0x0000000f000d7202 */ /* 0x000fce0000000f00 */
.L_x_12:
[----:B------:R-:W-:Y:S05]  /*1190*/  BSYNC.RECONVERGENT B2 ;  /* 0x0000000000027941 */ /* 0x000fea0003800200 */
.L_x_11:
        /* <DEDUP_REMOVED lines=36> */
.L_x_14:
[----:B------:R-:W-:Y:S05]  /*13e0*/  BSYNC.RECONVERGENT B2 ;  /* 0x0000000000027941 */ /* 0x000fea0003800200 */
.L_x_13:
        /* <DEDUP_REMOVED lines=36> */
.L_x_16:
[----:B------:R-:W-:Y:S05]  /*1630*/  BSYNC.RECONVERGENT B2 ;  /* 0x0000000000027941 */ /* 0x000fea0003800200 */
.L_x_15:
        /* <DEDUP_REMOVED lines=36> */
.L_x_18:
[----:B------:R-:W-:Y:S05]  /*1880*/  BSYNC.RECONVERGENT B2 ;  /* 0x0000000000027941 */ /* 0x000fea0003800200 */
.L_x_17:
        /* <DEDUP_REMOVED lines=36> */
.L_x_20:
[----:B------:R-:W-:Y:S05]  /*1ad0*/  BSYNC.RECONVERGENT B2 ;  /* 0x0000000000027941 */ /* 0x000fea0003800200 */
.L_x_19:
        /* <DEDUP_REMOVED lines=36> */
.L_x_22:
[----:B------:R-:W-:Y:S05]  /*1d20*/  BSYNC.RECONVERGENT B2 ;  /* 0x0000000000027941 */ /* 0x000fea0003800200 */
.L_x_21:
[----:B------:R-:W2:Y:S04]  /*1d30*/  LD.E.64 R28, desc[UR36][R10.64+0xd0] ;  /* 0x0000d0240a1c7980 */ /* 0x000ea8000c101b00 */
[----:B------:R-:W3:Y:S01]  /*1d40*/  LD.E.64 R26, desc[UR36][R10.64+0xc8] ;  /* 0x0000c8240a1a7980 */ /* 0x000ee2000c101b00 */
[----:B------:R-:W-:Y:S01]  /*1d50*/  MOV R18, 0x0 ;  /* 0x0000000000127802 */ /* 0x000fe20000000f00 */
[----:B------:R-:W-:Y:S01]  /*1d60*/  IMAD.MOV.U32 R19, RZ, RZ, 0x3fd80000 ;  /* 0x3fd80000ff137424 */ /* 0x000fe200078e00ff */
[----:B------:R-:W-:Y:S01]  /*1d70*/  BSSY.RECONVERGENT B2, `(.L_x_23) ;  /* 0x0000021000027945 */ /* 0x000fe20003800200 */
[----:B------:R-:W-:Y:S01]  /*1d80*/  IADD3 R3, PT, PT, R3, 0x8, RZ ;  /* 0x0000000803037810 */ /* 0x000fe20007ffe0ff */
[----:B--2---:R-:W-:Y:S02]  /*1d90*/  DADD R32, R32, -R28 ;  /* 0x0000000020207229 */ /* 0x004fe4000000081c */
[----:B---3--:R-:W-:-:S06]  /*1da0*/  DADD R30, R30, -R26 ;  /* 0x000000001e1e7229 */ /* 0x008fcc000000081a */
[----:B------:R-:W-:-:S08]  /*1db0*/  DMUL R32, R32, R32 ;  /* 0x0000002020207228 */ /* 0x000fd00000000000 */
[----:B------:R-:W-:Y:S02]  /*1dc0*/  DFMA R32, R30, R30, R32 ;  /* 0x0000001e1e20722b */ /* 0x000fe40000000020 */
[----:B------:R-:W-:-:S04]  /*1dd0*/  DADD R30, R22, R12 ;  /* 0x00000000161e7229 */ /* 0x000fc8000000000c */
        /* <DEDUP_REMOVED lines=19> */
[----:B------:R-:W-:Y:S01]  /*1f10*/  MOV R12, R34 ;  /* 0x00000022000c7202 */ /* 0x000fe20000000f00 */
[----:B------:R-:W-:Y:S01]  /*1f20*/  IMAD.MOV.U32 R13, RZ, RZ, R35 ;  /* 0x000000ffff0d7224 */ /* 0x000fe200078e0023 */
[----:B------:R-:W-:Y:S02]  /*1f30*/  MOV R37, R11 ;  /* 0x0000000b00257202 */ /* 0x000fe40000000f00 */
[----:B------:R-:W-:-:S07]  /*1f40*/  MOV R24, 0x1f60 ;  /* 0x00001f6000187802 */ /* 0x000fce0000000f00 */
[----:B-1----:R-:W-:Y:S05]  /*1f50*/  CALL.REL.NOINC `($__internal_0_$__cuda_sm20_dsqrt_rn_f64_mediumpath_v1) ;  /* 0x00000014003c7944 */ /* 0x002fea0003c00000 */
[----:B------:R-:W-:Y:S01]  /*1f60*/  IMAD.MOV.U32 R22, RZ, RZ, R0 ;  /* 0x000000ffff167224 */ /* 0x000fe200078e0000 */
[----:B------:R-:W-:-:S07]  /*1f70*/  MOV R23, R15 ;  /* 0x0000000f00177202 */ /* 0x000fce0000000f00 */
.L_x_24:
[----:B------:R-:W-:Y:S05]  /*1f80*/  BSYNC.RECONVERGENT B2 ;  /* 0x0000000000027941 */ /* 0x000fea0003800200 */
.L_x_23:
[----:B------:R-:W-:Y:S01]  /*1f90*/  IMAD.U32 R0, RZ, RZ, UR42 ;  /* 0x0000002aff007e24 */ /* 0x000fe2000f8e00ff */
[----:B------:R-:W-:-:S04]  /*1fa0*/  DADD R22, R30, R22 ;  /* 0x000000001e167229 */ /* 0x000fc80000000016 */
[----:B------:R-:W-:-:S04]  /*1fb0*/  LOP3.LUT R0, R0, 0xfffffff8, RZ, 0xc0, !PT ;  /* 0xfffffff800007812 */ /* 0x000fc800078ec0ff */
[----:B------:R-:W-:-:S13]  /*1fc0*/  ISETP.NE.AND P0, PT, R3, R0, PT ;  /* 0x000000000300720c */ /* 0x000fda0003f05270 */
[----:B------:R-:W-:Y:S05]  /*1fd0*/  @P0 BRA `(.L_x_25) ;  /* 0xffffffec00500947 */ /* 0x000fea000383ffff */
[----:B------:R-:W-:Y:S05]  /*1fe0*/  BSYNC.RECONVERGENT B1 ;  /* 0x0000000000017941 */ /* 0x000fea0003800200 */
.L_x_8:
[----:B------:R-:W-:-:S07]  /*1ff0*/  MOV R3, R0 ;  /* 0x0000000000037202 */ /* 0x000fce0000000f00 */
.L_x_7:
[----:B------:R-:W-:-:S09]  /*2000*/  ULOP3.LUT UP0, URZ, UR42, 0x7, URZ, 0xc0, !UPT ;  /* 0x000000072aff7892 */ /* 0x000fd2000f80c0ff */
[----:B------:R-:W-:Y:S05]  /*2010*/  BRA.U !UP0, `(.L_x_26) ;  /* 0x0000001108307547 */ /* 0x000fea000b800000 */
[----:B------:R-:W-:-:S09]  /*2020*/  UISETP.GE.U32.AND UP0, UPT, UR40, 0x3, UPT ;  /* 0x000000032800788c */ /* 0x000fd2000bf06070 */
[----:B------:R-:W-:Y:S05]  /*2030*/  BRA.U !UP0, `(.L_x_27) ;  /* 0x0000000908587547 */ /* 0x000fea000b800000 */
[----:B0-----:R-:W-:-:S05]  /*2040*/  IMAD.WIDE.U32 R10, R3, 0x18, R4 ;  /* 0x00000018030a7825 */ /* 0x001fca00078e0004 */
[----:B------:R-:W2:Y:S04]  /*2050*/  LD.E.64 R14, desc[UR36][R10.64+0x10] ;  /* 0x000010240a0e7980 */ /* 0x000ea8000c101b00 */
[----:B------:R-:W2:Y:S04]  /*2060*/  LD.E.64 R32, desc[UR36][R10.64+0x28] ;  /* 0x000028240a207980 */ /* 0x000ea8000c101b00 */
[----:B------:R-:W3:Y:S04]  /*2070*/  LD.E.64 R12, desc[UR36][R10.64+0x8] ;  /* 0x000008240a0c7980 */ /* 0x000ee8000c101b00 */
[----:B------:R-:W3:Y:S01]  /*2080*/  LD.E.64 R28, desc[UR36][R10.64+0x20] ;  /* 0x000020240a1c7980 */ /* 0x000ee2000c101b00 */
[----:B------:R-:W-:Y:S01]  /*2090*/  BSSY.RECONVERGENT B1, `(.L_x_28) ;  /* 0x000001f000017945 */ /* 0x000fe20003800200 */
[----:B--2---:R-:W-:-:S02]  /*20a0*/  DADD R14, R14, -R32 ;  /* 0x000000000e0e7229 */ /* 0x004fc40000000820 */
[----:B---3--:R-:W-:-:S06]  /*20b0*/  DADD R12, R12, -R28 ;  /* 0x000000000c0c7229 */ /* 0x008fcc000000081c */
[----:B------:R-:W-:-:S08]  /*20c0*/  DMUL R14, R14, R14 ;  /* 0x0000000e0e0e7228 */ /* 0x000fd00000000000 */
[----:B------:R-:W-:Y:S01]  /*20d0*/  DFMA R18, R12, R12, R14 ;  /* 0x0000000c0c12722b */ /* 0x000fe2000000000e */
[----:B------:R-:W-:Y:S01]  /*20e0*/  MOV R14, 0x0 ;  /* 0x00000000000e7802 */ /* 0x000fe20000000f00 */
[----:B------:R-:W-:-:S04]  /*20f0*/  IMAD.MOV.U32 R15, RZ, RZ, 0x3fd80000 ;  /* 0x3fd80000ff0f7424 */ /* 0x000fc800078e00ff */
        /* <DEDUP_REMOVED lines=20> */
[----:B------:R-:W-:-:S07]  /*2240*/  MOV R24, 0x2260 ;  /* 0x0000226000187802 */ /* 0x000fce0000000f00 */
[----:B-1----:R-:W-:Y:S05]  /*2250*/  CALL.REL.NOINC `($__internal_0_$__cuda_sm20_dsqrt_rn_f64_mediumpath_v1) ;  /* 0x00000010007c7944 */ /* 0x002fea0003c00000 */
[----:B------:R-:W-:Y:S01]  /*2260*/  MOV R12, R0 ;  /* 0x00000000000c7202 */ /* 0x000fe20000000f00 */
[----:B------:R-:W-:-:S07]  /*2270*/  IMAD.MOV.U32 R13, RZ, RZ, R15 ;  /* 0x000000ffff0d7224 */ /* 0x000fce00078e000f */
.L_x_29:
[----:B------:R-:W-:Y:S05]  /*2280*/  BSYNC.RECONVERGENT B1 ;  /* 0x0000000000017941 */ /* 0x000fea0003800200 */
.L_x_28:
        /* <DEDUP_REMOVED lines=19> */
[----:B------:R-:W-:Y:S01]  /*23c0*/  VIADD R29, R15, 0xfff00000 ;  /* 0xfff000000f1d7836 */ /* 0x000fe20000000000 */
[----:B------:R-:W-:-:S05]  /*23d0*/  MOV R28, R14 ;  /* 0x0000000e001c7202 */ /* 0x000fca0000000f00 */
        /* <DEDUP_REMOVED lines=15> */
.L_x_31:
[----:B------:R-:W-:Y:S05]  /*24d0*/  BSYNC.RECONVERGENT B1 ;  /* 0x0000000000017941 */ /* 0x000fea0003800200 */
.L_x_30:
[----:B------:R-:W2:Y:S04]  /*24e0*/  LD.E.64 R32, desc[UR36][R10.64+0x58] ;  /* 0x000058240a207980 */ /* 0x000ea8000c101b00 */
[----:B------:R-:W3:Y:S01]  /*24f0*/  LD.E.64 R28, desc[UR36][R10.64+0x50] ;  /* 0x000050240a1c7980 */ /* 0x000ee2000c101b00 */
[----:B------:R-:W-:Y:S01]  /*2500*/  MOV R18, 0x0 ;  /* 0x0000000000127802 */ /* 0x000fe20000000f00 */
[----:B------:R-:W-:Y:S01]  /*2510*/  IMAD.MOV.U32 R19, RZ, RZ, 0x3fd80000 ;  /* 0x3fd80000ff137424 */ /* 0x000fe200078e00ff */
        /* <DEDUP_REMOVED lines=32> */
.L_x_33:
[----:B------:R-:W-:Y:S05]  /*2720*/  BSYNC.RECONVERGENT B1 ;  /* 0x0000000000017941 */ /* 0x000fea0003800200 */
.L_x_32:
[----:B------:R-:W2:Y:S04]  /*2730*/  LD.E.64 R18, desc[UR36][R10.64+0x70] ;  /* 0x000070240a127980 */ /* 0x000ea8000c101b00 */
[----:B------:R-:W3:Y:S01]  /*2740*/  LD.E.64 R14, desc[UR36][R10.64+0x68] ;  /* 0x000068240a0e7980 */ /* 0x000ee2000c101b00 */
[----:B------:R-:W-:Y:S01]  /*2750*/  DADD R26, R22, R12 ;  /* 0x00000000161a7229 */ /* 0x000fe2000000000c */
[----:B------:R-:W-:Y:S01]  /*2760*/  BSSY.RECONVERGENT B1, `(.L_x_34) ;  /* 0x0000022000017945 */ /* 0x000fe20003800200 */
[----:B------:R-:W-:Y:S01]  /*2770*/  VIADD R3, R3, 0x4 ;  /* 0x0000000403037836 */ /* 0x000fe20000000000 */
[----:B--2---:R-:W-:Y:S02]  /*2780*/  DADD R18, R32, -R18 ;  /* 0x0000000020127229 */ /* 0x004fe40000000812 */
[----:B---3--:R-:W-:-:S06]  /*2790*/  DADD R14, R28, -R14 ;  /* 0x000000001c0e7229 */ /* 0x008fcc000000080e */
[----:B------:R-:W-:-:S08]  /*27a0*/  DMUL R18, R18, R18 ;  /* 0x0000001212127228 */ /* 0x000fd00000000000 */
[----:B------:R-:W-:Y:S01]  /*27b0*/  DFMA R28, R14, R14, R18 ;  /* 0x0000000e0e1c722b */ /* 0x000fe20000000012 */
[----:B------:R-:W-:Y:S01]  /*27c0*/  IMAD.MOV.U32 R18, RZ, RZ, 0x0 ;  /* 0x00000000ff127424 */ /* 0x000fe200078e00ff */
[----:B------:R-:W-:-:S04]  /*27d0*/  MOV R19, 0x3fd80000 ;  /* 0x3fd8000000137802 */ /* 0x000fc80000000f00 */
        /* <DEDUP_REMOVED lines=26> */
.L_x_35:
[----:B------:R-:W-:Y:S05]  /*2980*/  BSYNC.RECONVERGENT B1 ;  /* 0x0000000000017941 */ /* 0x000fea0003800200 */
.L_x_34:
[----:B------:R-:W-:-:S11]  /*2990*/  DADD R22, R26, R22 ;  /* 0x000000001a167229 */ /* 0x000fd60000000016 */
.L_x_27:
[----:B------:R-:W-:-:S09]  /*29a0*/  ULOP3.LUT UP0, URZ, UR45, 0x3, URZ, 0xc0, !UPT ;  /* 0x000000032dff7892 */ /* 0x000fd2000f80c0ff */
[----:B------:R-:W-:Y:S05]  /*29b0*/  BRA.U !UP0, `(.L_x_26) ;  /* 0x0000000508c87547 */ /* 0x000fea000b800000 */
[----:B------:R-:W-:-:S09]  /*29c0*/  UISETP.NE.AND UP0, UPT, UR47, 0x1, UPT ;  /* 0x000000012f00788c */ /* 0x000fd2000bf05270 */
[----:B------:R-:W-:Y:S05]  /*29d0*/  BRA.U !UP0, `(.L_x_36) ;  /* 0x0000000508287547 */ /* 0x000fea000b800000 */
[----:B------:R-:W-:-:S05]  /*29e0*/  IMAD.WIDE.U32 R34, R3, 0x18, R4 ;  /* 0x0000001803227825 */ /* 0x000fca00078e0004 */
[----:B0-----:R-:W2:Y:S04]  /*29f0*/  LD.E.64 R14, desc[UR36][R34.64+0x10] ;  /* 0x00001024220e7980 */ /* 0x001ea8000c101b00 */
        /* <DEDUP_REMOVED lines=34> */
.L_x_38:
[----:B------:R-:W-:Y:S05]  /*2c20*/  BSYNC.RECONVERGENT B1 ;  /* 0x0000000000017941 */ /* 0x000fea0003800200 */
.L_x_37:
[----:B------:R-:W2:Y:S04]  /*2c30*/  LD.E.64 R18, desc[UR36][R34.64+0x40] ;  /* 0x0000402422127980 */ /* 0x000ea8000c101b00 */
[----:B------:R-:W3:Y:S01]  /*2c40*/  LD.E.64 R14, desc[UR36][R34.64+0x38] ;  /* 0x00003824220e7980 */ /* 0x000ee2000c101b00 */
[----:B------:R-:W-:Y:S01]  /*2c50*/  BSSY.RECONVERGENT B1, `(.L_x_39) ;  /* 0x0000021000017945 */ /* 0x000fe20003800200 */
[----:B------:R-:W-:Y:S01]  /*2c60*/  IADD3 R3, PT, PT, R3, 0x2, RZ ;  /* 0x0000000203037810 */ /* 0x000fe20007ffe0ff */
[----:B--2---:R-:W-:Y:S02]  /*2c70*/  DADD R18, R26, -R18 ;  /* 0x000000001a127229 */ /* 0x004fe40000000812 */
[----:B------:R-:W-:Y:S02]  /*2c80*/  DADD R26, R22, R12 ;  /* 0x00000000161a7229 */ /* 0x000fe4000000000c */
[----:B---3--:R-:W-:-:S04]  /*2c90*/  DADD R14, R10, -R14 ;  /* 0x000000000a0e7229 */ /* 0x008fc8000000080e */
        /* <DEDUP_REMOVED lines=28> */
.L_x_40:
[----:B------:R-:W-:Y:S05]  /*2e60*/  BSYNC.RECONVERGENT B1 ;  /* 0x0000000000017941 */ /* 0x000fea0003800200 */
.L_x_39:
[----:B------:R-:W-:-:S11]  /*2e70*/  DADD R22, R26, R22 ;  /* 0x000000001a167229 */ /* 0x000fd60000000016 */
.L_x_36:
[----:B------:R-:W-:-:S09]  /*2e80*/  ULOP3.LUT UP0, URZ, UR46, 0x1, URZ, 0xc0, !UPT ;  /* 0x000000012eff7892 */ /* 0x000fd2000f80c0ff */
        /* <DEDUP_REMOVED lines=35> */
.L_x_42:
[----:B------:R-:W-:Y:S05]  /*30c0*/  BSYNC.RECONVERGENT B1 ;  /* 0x0000000000017941 */ /* 0x000fea0003800200 */
.L_x_41:
[----:B------:R-:W-:-:S11]  /*30d0*/  DADD R22, R22, R10 ;  /* 0x0000000016167229 */ /* 0x000fd6000000000a */
.L_x_26:
[----:B------:R-:W2:Y:S04]  /*30e0*/  LD.E.64 R12, desc[UR36][R4.64+0x10] ;  /* 0x00001024040c7980 */ /* 0x000ea8000c101b00 */
[----:B0-----:R-:W3:Y:S01]  /*30f0*/  LD.E.64 R10, desc[UR36][R4.64+0x8] ;  /* 0x00000824040a7980 */ /* 0x001ee2000c101b00 */
[----:B------:R-:W-:Y:S01]  /*3100*/  BSSY.RECONVERGENT B1, `(.L_x_43) ;  /* 0x000001b000017945 */ /* 0x000fe20003800200 */
[----:B--2---:R-:W-:Y:S01]  /*3110*/  DADD R12, -R8, R12 ;  /* 0x00000000080c7229 */ /* 0x004fe2000000010c */
[----:B------:R-:W-:Y:S01]  /*3120*/  IMAD.MOV.U32 R8, RZ, RZ, 0x0 ;  /* 0x00000000ff087424 */ /* 0x000fe200078e00ff */
[----:B------:R-:W-:Y:S01]  /*3130*/  MOV R9, 0x3fd80000 ;  /* 0x3fd8000000097802 */ /* 0x000fe20000000f00 */
[----:B---3--:R-:W-:-:S05]  /*3140*/  DADD R10, -R6, R10 ;  /* 0x00000000060a7229 */ /* 0x008fca000000010a */
        /* <DEDUP_REMOVED lines=17> */
[----:B------:R-:W-:Y:S02]  /*3260*/  MOV R37, R9 ;  /* 0x0000000900257202 */ /* 0x000fe40000000f00 */
[----:B------:R-:W-:-:S07]  /*3270*/  MOV R24, 0x3290 ;  /* 0x0000329000187802 */ /* 0x000fce0000000f00 */
[----:B-1----:R-:W-:Y:S05]  /*3280*/  CALL.REL.NOINC `($__internal_0_$__cuda_sm20_dsqrt_rn_f64_mediumpath_v1) ;  /* 0x0000000000707944 */ /* 0x002fea0003c00000 */
[----:B------:R-:W-:Y:S01]  /*3290*/  IMAD.MOV.U32 R6, RZ, RZ, R0 ;  /* 0x000000ffff067224 */ /* 0x000fe200078e0000 */
[----:B------:R-:W-:-:S07]  /*32a0*/  MOV R7, R15 ;  /* 0x0000000f00077202 */ /* 0x000fce0000000f00 */
.L_x_44:
[----:B------:R-:W-:Y:S05]  /*32b0*/  BSYNC.RECONVERGENT B1 ;  /* 0x0000000000017941 */ /* 0x000fea0003800200 */
.L_x_43:
[----:B------:R-:W0:Y:S02]  /*32c0*/  LDC.64 R18, c[0x0][0x390] ;  /* 0x0000e400ff127b82 */ /* 0x000e240000000a00 */
[----:B0-----:R-:W2:Y:S01]  /*32d0*/  LDG.E.64 R8, desc[UR36][R18.64] ;  /* 0x0000002412087981 */ /* 0x001ea2000c1e1b00 */
[----:B------:R-:W-:-:S08]  /*32e0*/  DADD R22, R6, R22 ;  /* 0x0000000006167229 */ /* 0x000fd00000000016 */
[----:B--2---:R-:W-:-:S14]  /*32f0*/  DSETP.GEU.AND P0, PT, R22, R8, PT ;  /* 0x000000081600722a */ /* 0x004fdc0003f0e000 */
[----:B------:R0:W-:Y:S04]  /*3300*/  @!P0 STG.E.64 desc[UR36][R18.64], R22 ;  /* 0x0000001612008986 */ /* 0x0001e8000c101b24 */
[----:B------:R-:W2:Y:S04]  /*3310*/  @P0 LDG.E.64 R12, desc[UR36][R16.64+0x20] ;  /* 0x00002024100c0981 */ /* 0x000ea8000c1e1b00 */
[----:B------:R-:W3:Y:S04]  /*3320*/  @P0 LDG.E.64 R6, desc[UR36][R16.64+0x8] ;  /* 0x0000082410060981 */ /* 0x000ee8000c1e1b00 */
[----:B------:R-:W4:Y:S04]  /*3330*/  @P0 LDG.E.64 R10, desc[UR36][R16.64+0x18] ;  /* 0x00001824100a0981 */ /* 0x000f28000c1e1b00 */
[----:B------:R-:W5:Y:S04]  /*3340*/  @P0 LDG.E R3, desc[UR36][R16.64] ;  /* 0x0000002410030981 */ /* 0x000f68000c1e1900 */
[----:B------:R-:W5:Y:S04]  /*3350*/  @P0 LDG.E.64 R14, desc[UR36][R16.64+0x28] ;  /* 0x00002824100e0981 */ /* 0x000f68000c1e1b00 */
[----:B------:R-:W5:Y:S01]  /*3360*/  @P0 LDG.E.64 R8, desc[UR36][R16.64+0x10] ;  /* 0x0000102410080981 */ /* 0x000f62000c1e1b00 */
[----:B------:R-:W-:-:S04]  /*3370*/  MOV R0, 0x8 ;  /* 0x0000000800007802 */ /* 0x000fc80000000f00 */
[----:B0-----:R0:W0:Y:S01]  /*3380*/  LDC.64 R18, c[0x4][R0] ;  /* 0x0100000000127b82 */ /* 0x0010220000000a00 */
[----:B--2---:R2:W-:Y:S04]  /*3390*/  @P0 STG.E.64 desc[UR36][R16.64+0x8], R12 ;  /* 0x0000080c10000986 */ /* 0x0045e8000c101b24 */
[----:B---3--:R2:W-:Y:S04]  /*33a0*/  @P0 STG.E.64 desc[UR36][R16.64+0x20], R6 ;  /* 0x0000200610000986 */ /* 0x0085e8000c101b24 */
[----:B----4-:R2:W-:Y:S04]  /*33b0*/  @P0 STG.E.64 desc[UR36][R16.64], R10 ;  /* 0x0000000a10000986 */ /* 0x0105e8000c101b24 */
[----:B-----5:R2:W-:Y:S04]  /*33c0*/  @P0 STG.E desc[UR36][R16.64+0x18], R3 ;  /* 0x0000180310000986 */ /* 0x0205e8000c101924 */
[----:B------:R2:W-:Y:S04]  /*33d0*/  @P0 STG.E.64 desc[UR36][R16.64+0x10], R14 ;  /* 0x0000100e10000986 */ /* 0x0005e8000c101b24 */
[----:B0-----:R2:W-:Y:S02]  /*33e0*/  @P0 STG.E.64 desc[UR36][R16.64+0x28], R8 ;  /* 0x0000280810000986 */ /* 0x0015e4000c101b24 */
[----:B------:R-:W-:-:S07]  /*33f0*/  LEPC R20, `(.L_x_45) ;  /* 0x000000001014794e */ /* 0x000fce0000000000 */
[----:B-12---:R-:W-:Y:S05]  /*3400*/  CALL.ABS.NOINC R18 ;  /* 0x0000000012007343 */ /* 0x006fea0003c00000 */
.L_x_45:
[----:B------:R-:W-:-:S13]  /*3410*/  ISETP.NE.AND P6, PT, R25, RZ, PT ;  /* 0x000000ff1900720c */ /* 0x000fda0003fc5270 */
[----:B------:R-:W-:Y:S05]  /*3420*/  @P6 BRA `(.L_x_46) ;  /* 0xffffffcc00406947 */ /* 0x000fea000383ffff */
[----:B------:R-:W-:Y:S05]  /*3430*/  BSYNC.RECONVERGENT B6 ;  /* 0x0000000000067941 */ /* 0x000fea0003800200 */
.L_x_0:
[----:B------:R-:W-:Y:S05]  /*3440*/  EXIT ;  /* 0x000000000000794d */ /* 0x000fea0003800000 */
        .weak           $__internal_0_$__cuda_sm20_dsqrt_rn_f64_mediumpath_v1
        .type           $__internal_0_$__cuda_sm20_dsqrt_rn_f64_mediumpath_v1,@function
        .size           $__internal_0_$__cuda_sm20_dsqrt_rn_f64_mediumpath_v1,(.L_x_52 - $__internal_0_$__cuda_sm20_dsqrt_rn_f64_mediumpath_v1)
$__internal_0_$__cuda_sm20_dsqrt_rn_f64_mediumpath_v1:
[----:B------:R-:W-:Y:S01]  /*3450*/  ISETP.GE.U32.AND P0, PT, R20, -0x3400000, PT ;  /* 0xfcc000001400780c */ /* 0x000fe20003f06070 */
[----:B------:R-:W-:Y:S01]  /*3460*/  BSSY.RECONVERGENT B0, `(.L_x_47) ;  /* 0x0000027000007945 */ /* 0x000fe20003800200 */
[----:B------:R-:W-:Y:S01]  /*3470*/  IMAD.MOV.U32 R20, RZ, RZ, R18 ;  /* 0x000000ffff147224 */ /* 0x000fe200078e0012 */
[----:B------:R-:W-:Y:S01]  /*3480*/  MOV R21, R19 ;  /* 0x0000001300157202 */ /* 0x000fe20000000f00 */
[----:B------:R-:W-:Y:S01]  /*3490*/  IMAD.MOV.U32 R18, RZ, RZ, R0 ;  /* 0x000000ffff127224 */ /* 0x000fe200078e0000 */
[----:B------:R-:W-:-:S08]  /*34a0*/  MOV R19, R37 ;  /* 0x0000002500137202 */ /* 0x000fd00000000f00 */
[----:B------:R-:W-:Y:S05]  /*34b0*/  @!P0 BRA `(.L_x_48) ;  /* 0x0000000000208947 */ /* 0x000fea0003800000 */
[----:B------:R-:W-:-:S10]  /*34c0*/  DFMA.RM R12, R14, R18, R12 ;  /* 0x000000120e0c722b */ /* 0x000fd4000000400c */
[----:B------:R-:W-:-:S05]  /*34d0*/  IADD3 R18, P0, PT, R12, 0x1, RZ ;  /* 0x000000010c127810 */ /* 0x000fca0007f1e0ff */
[----:B------:R-:W-:-:S06]  /*34e0*/  IMAD.X R19, RZ, RZ, R13, P0 ;  /* 0x000000ffff137224 */ /* 0x000fcc00000e060d */
[----:B------:R-:W-:-:S08]  /*34f0*/  DFMA.RP R14, -R12, R18, R20 ;  /* 0x000000120c0e722b */ /* 0x000fd00000008114 */
[----:B------:R-:W-:-:S06]  /*3500*/  DSETP.GT.AND P0, PT, R14, RZ, PT ;  /* 0x000000ff0e00722a */ /* 0x000fcc0003f04000 */
[----:B------:R-:W-:Y:S02]  /*3510*/  FSEL R12, R18, R12, P0 ;  /* 0x0000000c120c7208 */ /* 0x000fe40000000000 */
[----:B------:R-:W-:Y:S01]  /*3520*/  FSEL R13, R19, R13, P0 ;  /* 0x0000000d130d7208 */ /* 0x000fe20000000000 */
[----:B------:R-:W-:Y:S06]  /*3530*/  BRA `(.L_x_49) ;  /* 0x0000000000647947 */ /* 0x000fec0003800000 */
.L_x_48:
[----:B------:R-:W-:-:S14]  /*3540*/  DSETP.NE.AND P0, PT, R20, RZ, PT ;  /* 0x000000ff1400722a */ /* 0x000fdc0003f05000 */
[----:B------:R-:W-:Y:S05]  /*3550*/  @!P0 BRA `(.L_x_50) ;  /* 0x0000000000588947 */ /* 0x000fea0003800000 */
[----:B------:R-:W-:-:S13]  /*3560*/  ISETP.GE.AND P0, PT, R21, RZ, PT ;  /* 0x000000ff1500720c */ /* 0x000fda0003f06270 */
[----:B------:R-:W-:Y:S01]  /*3570*/  @!P0 MOV R12, 0x0 ;  /* 0x00000000000c8802 */ /* 0x000fe20000000f00 */
[----:B------:R-:W-:Y:S01]  /*3580*/  @!P0 IMAD.MOV.U32 R13, RZ, RZ, -0x80000 ;  /* 0xfff80000ff0d8424 */ /* 0x000fe200078e00ff */
[----:B------:R-:W-:Y:S06]  /*3590*/  @!P0 BRA `(.L_x_49) ;  /* 0x00000000004c8947 */ /* 0x000fec0003800000 */
[----:B------:R-:W-:-:S13]  /*35a0*/  ISETP.GT.AND P0, PT, R21, 0x7fefffff, PT ;  /* 0x7fefffff1500780c */ /* 0x000fda0003f04270 */
[----:B------:R-:W-:Y:S05]  /*35b0*/  @P0 BRA `(.L_x_50) ;  /* 0x0000000000400947 */ /* 0x000fea0003800000 */
[----:B------:R-:W-:Y:S01]  /*35c0*/  DMUL R12, R20, 8.11296384146066816958e+31 ;  /* 0x46900000140c7828 */ /* 0x000fe20000000000 */
[----:B------:R-:W-:Y:S01]  /*35d0*/  MOV R14, RZ ;  /* 0x000000ff000e7202 */ /* 0x000fe20000000f00 */
[----:B------:R-:W-:Y:S01]  /*35e0*/  IMAD.MOV.U32 R20, RZ, RZ, 0x0 ;  /* 0x00000000ff147424 */ /* 0x000fe200078e00ff */
[----:B------:R-:W-:-:S03]  /*35f0*/  MOV R21, 0x3fd80000 ;  /* 0x3fd8000000157802 */ /* 0x000fc60000000f00 */
[----:B------:R-:W0:Y:S02]  /*3600*/  MUFU.RSQ64H R15, R13 ;  /* 0x0000000d000f7308 */ /* 0x000e240000001c00 */
[----:B0-----:R-:W-:-:S08]  /*3610*/  DMUL R18, R14, R14 ;  /* 0x0000000e0e127228 */ /* 0x001fd00000000000 */
[----:B------:R-:W-:-:S08]  /*3620*/  DFMA R18, R12, -R18, 1 ;  /* 0x3ff000000c12742b */ /* 0x000fd00000000812 */
[----:B------:R-:W-:Y:S02]  /*3630*/  DFMA R20, R18, R20, 0.5 ;  /* 0x3fe000001214742b */ /* 0x000fe40000000014 */
[----:B------:R-:W-:-:S08]  /*3640*/  DMUL R18, R14, R18 ;  /* 0x000000120e127228 */ /* 0x000fd00000000000 */
[----:B------:R-:W-:-:S08]  /*3650*/  DFMA R18, R20, R18, R14 ;  /* 0x000000121412722b */ /* 0x000fd0000000000e */
[----:B------:R-:W-:Y:S02]  /*3660*/  DMUL R14, R12, R18 ;  /* 0x000000120c0e7228 */ /* 0x000fe40000000000 */
[----:B------:R-:W-:-:S06]  /*3670*/  VIADD R19, R19, 0xfff00000 ;  /* 0xfff0000013137836 */ /* 0x000fcc0000000000 */
[----:B------:R-:W-:-:S08]  /*3680*/  DFMA R20, R14, -R14, R12 ;  /* 0x8000000e0e14722b */ /* 0x000fd0000000000c */
[----:B------:R-:W-:-:S10]  /*3690*/  DFMA R12, R18, R20, R14 ;  /* 0x00000014120c722b */ /* 0x000fd4000000000e */
[----:B------:R-:W-:Y:S01]  /*36a0*/  IADD3 R13, PT, PT, R13, -0x3500000, RZ ;  /* 0xfcb000000d0d7810 */ /* 0x000fe20007ffe0ff */
[----:B------:R-:W-:Y:S06]  /*36b0*/  BRA `(.L_x_49) ;  /* 0x0000000000047947 */ /* 0x000fec0003800000 */
.L_x_50:
[----:B------:R-:W-:-:S11]  /*36c0*/  DADD R12, R20, R20 ;  /* 0x00000000140c7229 */ /* 0x000fd60000000014 */
.L_x_49:
[----:B------:R-:W-:Y:S05]  /*36d0*/  BSYNC.RECONVERGENT B0 ;  /* 0x0000000000007941 */ /* 0x000fea0003800200 */
.L_x_47:
[----:B------:R-:W-:Y:S01]  /*36e0*/  MOV R15, R13 ;  /* 0x0000000d000f7202 */ /* 0x000fe20000000f00 */
[----:B------:R-:W-:Y:S02]  /*36f0*/  HFMA2 R13, -RZ, RZ, 0, 0 ;  /* 0x00000000ff0d7431 */ /* 0x000fe400000001ff */
[----:B------:R-:W-:Y:S02]  /*3700*/  IMAD.MOV.U32 R0, RZ, RZ, R12 ;  /* 0x000000ffff007224 */ /* 0x000fe400078e000c */
[----:B------:R-:W-:-:S04]  /*3710*/  IMAD.MOV.U32 R12, RZ, RZ, R24 ;  /* 0x000000ffff0c7224 */ /* 0x000fc800078e0018 */
[----:B------:R-:W-:Y:S05]  /*3720*/  RET.REL.NODEC R12 `(_Z3tspP4CityiPd) ;  /* 0xffffffc80c347950 */ /* 0x000fea0003c3ffff */
.L_x_51:
[----:B------:R-:W-:-:S00]  /*3730*/  BRA `(.L_x_51) ;  /* 0xfffffffc00fc7947 */ /* 0x000fc0000383ffff */
[----:B------:R-:W-:-:S00]  /*3740*/  NOP ;  /* 0x0000000000007918 */ /* 0x000fc00000000000 */
        /* <DEDUP_REMOVED lines=11> */
.L_x_52:


//--------------------- .nv.shared.reserved.0     --------------------------
	.section	.nv.shared.reserved.0,"aw",@nobits
	.weak		__nv_reservedSMEM_offset_0_alias
	.size		__nv_reservedSMEM_offset_0_alias, 0, 64
	.other		__nv_reservedSMEM_offset_0_alias,@"STO_CUDA_RESERVED_SHARED STV_DEFAULT"
__nv_reservedSMEM_offset_0_alias:
	.zero		0
	.zero		64


//--------------------- .nv.constant0._Z3tspP4CityiPd --------------------------
	.section	.nv.constant0._Z3tspP4CityiPd,"a",@progbits
	.sectionflags	@""
	.align	4
.nv.constant0._Z3tspP4CityiPd:
	.zero		920


//--------------------- SYMBOLS --------------------------

	.type		.nv.reservedSmem.offset0,@object
	.size		.nv.reservedSmem.offset0,0x4
	.type		malloc,@function
	.type		free,@function
